// auto-generated by cutlass_sweep.gemm — config: {"arch": "sm_90", "cluster_m": 8, "cluster_n": 1, "dtype": "tf32", "dtype_b": "tf32", "layout": "nt", "stages": 0, "tile_k": 32, "tile_m": 256, "tile_n": 64}
#include "cutlass/cutlass.h"
#include "cutlass/gemm/collective/collective_builder.hpp"
#include "cutlass/gemm/device/gemm_universal_adapter.h"
#include "cutlass/gemm/kernel/gemm_universal.hpp"
#include "cutlass/epilogue/collective/collective_builder.hpp"

using ElemA = cutlass::tfloat32_t;
using ElemB = cutlass::tfloat32_t;
using ElemCD = cutlass::tfloat32_t;
using Acc  = float;
using TileShape    = cute::Shape<cute::_256, cute::_64, cute::_32>;
using ClusterShape = cute::Shape<cute::_8, cute::_1, cute::_1>;

using CollectiveEpilogue = typename cutlass::epilogue::collective::CollectiveBuilder<
    cutlass::arch::Sm90, cutlass::arch::OpClassTensorOp,
    TileShape, ClusterShape,
    cutlass::epilogue::collective::EpilogueTileAuto,
    Acc, Acc,
    ElemCD, cutlass::layout::RowMajor, 128 / cutlass::sizeof_bits<ElemCD>::value,
    ElemCD, cutlass::layout::RowMajor, 128 / cutlass::sizeof_bits<ElemCD>::value,
    cutlass::epilogue::collective::EpilogueScheduleAuto
  >::CollectiveOp;

using CollectiveMainloop = typename cutlass::gemm::collective::CollectiveBuilder<
    cutlass::arch::Sm90, cutlass::arch::OpClassTensorOp,
    ElemA, cutlass::layout::RowMajor, 128 / cutlass::sizeof_bits<ElemA>::value,
    ElemB, cutlass::layout::ColumnMajor, 128 / cutlass::sizeof_bits<ElemB>::value,
    Acc,
    TileShape, ClusterShape,
    cutlass::gemm::collective::StageCountAutoCarveout<static_cast<int>(sizeof(typename CollectiveEpilogue::SharedStorage))>,
    cutlass::gemm::collective::KernelScheduleAuto
  >::CollectiveOp;

using GemmKernel = cutlass::gemm::kernel::GemmUniversal<
    cute::Shape<int,int,int,int>,
    CollectiveMainloop,
    CollectiveEpilogue
>;
using Gemm = cutlass::gemm::device::GemmUniversalAdapter<GemmKernel>;

// Force the device kernel symbol into the cubin without needing a host main.
auto* _anchor = &cutlass::device_kernel<GemmKernel>;


// ===== COMPILED SASS (sm_90a) =====

	.target	sm_90a

	.elftype	@"ET_EXEC"


//--------------------- .note.nv.tkinfo           --------------------------
	.section	.note.nv.tkinfo,"",@"SHT_NOTE"
	.sectionflags	@"SHF_NOTE_NV_TKINFO"
	.tkinfo
        /*0018*/ 	.word	0x00000002
        /*0030*/ 	.string	""
        /*0030*/ 	.string	"ptxas"
        /*0030*/ 	.string	"Cuda compilation tools, release 13.0, V13.0.88"
        /*0030*/ 	.string	"Build cuda_13.0.r13.0/compiler.36424714_0"
        /*0030*/ 	.string	"-arch sm_90a -m 64 "



//--------------------- .note.nv.cuinfo           --------------------------
	.section	.note.nv.cuinfo,"",@"SHT_NOTE"
	.sectionflags	@"SHF_NOTE_NV_CUINFO"
        /*0018*/ 	.short	0x0002
        /*001a*/ 	.short	0x005a
        /*001c*/ 	.short	0x0082
	.zero		2


//--------------------- .nv.info                  --------------------------
	.section	.nv.info,"",@"SHT_CUDA_INFO"
	.align	4


	//----- nvinfo : EIATTR_REGCOUNT
	.align		4
        /*0000*/ 	.byte	0x04, 0x2f
        /*0002*/ 	.short	(.L_15 - .L_14)
	.align		4
.L_14:
        /*0004*/ 	.word	index@(_ZN7cutlass13device_kernelINS_4gemm6kernel13GemmUniversalIN4cute5tupleIJiiiiEEENS1_10collective13CollectiveMmaINS1_34MainloopSm90TmaGmmaWarpSpecializedILi5ENS5_IJNS4_1CILi8EEENSA_ILi1EEESC_EEENS1_35KernelTmaWarpSpecializedCooperativeEEENS5_IJNSA_ILi256EEENSA_ILi64EEENSA_ILi32EEEEEENS_10tfloat32_tENS5_IJlSC_lEEESK_SL_NS4_8TiledMMAINS4_8MMA_AtomIJNS4_4SM904GMMA29MMA_64x64x8_F32TF32TF32_SS_TNILNSP_7ScaleInE1ELSR_1EEEEEENS4_6LayoutINS5_IJNSA_ILi2EEESC_SC_EEENS5_IJSC_NSA_ILi0EEESX_EEEEENS5_IJNS4_10UnderscoreES10_S10_EEEEENS4_13SM90_TMA_LOADENS4_14ComposedLayoutINS4_7SwizzleILi3ELi4ELi3EEENS4_18smem_ptr_flag_bitsILi32EEENSU_INS5_IJSB_SI_EEENS5_IJSI_SC_EEEEEEEvNS4_8identityENS4_23SM90_TMA_LOAD_MULTICASTES1C_vS1D_EENS_8epilogue10collective6detail29Sm90TmaWarpSpecializedAdapterINS1H_15DefaultEpilogueISK_SL_SL_NS1G_6thread17LinearCombinationISK_Li1EffLNS1L_9ScaleType4KindE0ELNS_15FloatRoundStyleE2ESK_EENS1_15EpilogueDefaultEEEEEvvEEEEvNT_6ParamsE)
        /*0008*/ 	.word	0x000000a8


	//----- nvinfo : EIATTR_FRAME_SIZE
	.align		4
.L_15:
        /*000c*/ 	.byte	0x04, 0x11
        /*000e*/ 	.short	(.L_17 - .L_16)
	.align		4
.L_16:
        /*0010*/ 	.word	index@(_ZN7cutlass13device_kernelINS_4gemm6kernel13GemmUniversalIN4cute5tupleIJiiiiEEENS1_10collective13CollectiveMmaINS1_34MainloopSm90TmaGmmaWarpSpecializedILi5ENS5_IJNS4_1CILi8EEENSA_ILi1EEESC_EEENS1_35KernelTmaWarpSpecializedCooperativeEEENS5_IJNSA_ILi256EEENSA_ILi64EEENSA_ILi32EEEEEENS_10tfloat32_tENS5_IJlSC_lEEESK_SL_NS4_8TiledMMAINS4_8MMA_AtomIJNS4_4SM904GMMA29MMA_64x64x8_F32TF32TF32_SS_TNILNSP_7ScaleInE1ELSR_1EEEEEENS4_6LayoutINS5_IJNSA_ILi2EEESC_SC_EEENS5_IJSC_NSA_ILi0EEESX_EEEEENS5_IJNS4_10UnderscoreES10_S10_EEEEENS4_13SM90_TMA_LOADENS4_14ComposedLayoutINS4_7SwizzleILi3ELi4ELi3EEENS4_18smem_ptr_flag_bitsILi32EEENSU_INS5_IJSB_SI_EEENS5_IJSI_SC_EEEEEEEvNS4_8identityENS4_23SM90_TMA_LOAD_MULTICASTES1C_vS1D_EENS_8epilogue10collective6detail29Sm90TmaWarpSpecializedAdapterINS1H_15DefaultEpilogueISK_SL_SL_NS1G_6thread17LinearCombinationISK_Li1EffLNS1L_9ScaleType4KindE0ELNS_15FloatRoundStyleE2ESK_EENS1_15EpilogueDefaultEEEEEvvEEEEvNT_6ParamsE)
        /*0014*/ 	.word	0x00000000


	//----- nvinfo : EIATTR_MIN_STACK_SIZE
	.align		4
.L_17:
        /*0018*/ 	.byte	0x04, 0x12
        /*001a*/ 	.short	(.L_19 - .L_18)
	.align		4
.L_18:
        /*001c*/ 	.word	index@(_ZN7cutlass13device_kernelINS_4gemm6kernel13GemmUniversalIN4cute5tupleIJiiiiEEENS1_10collective13CollectiveMmaINS1_34MainloopSm90TmaGmmaWarpSpecializedILi5ENS5_IJNS4_1CILi8EEENSA_ILi1EEESC_EEENS1_35KernelTmaWarpSpecializedCooperativeEEENS5_IJNSA_ILi256EEENSA_ILi64EEENSA_ILi32EEEEEENS_10tfloat32_tENS5_IJlSC_lEEESK_SL_NS4_8TiledMMAINS4_8MMA_AtomIJNS4_4SM904GMMA29MMA_64x64x8_F32TF32TF32_SS_TNILNSP_7ScaleInE1ELSR_1EEEEEENS4_6LayoutINS5_IJNSA_ILi2EEESC_SC_EEENS5_IJSC_NSA_ILi0EEESX_EEEEENS5_IJNS4_10UnderscoreES10_S10_EEEEENS4_13SM90_TMA_LOADENS4_14ComposedLayoutINS4_7SwizzleILi3ELi4ELi3EEENS4_18smem_ptr_flag_bitsILi32EEENSU_INS5_IJSB_SI_EEENS5_IJSI_SC_EEEEEEEvNS4_8identityENS4_23SM90_TMA_LOAD_MULTICASTES1C_vS1D_EENS_8epilogue10collective6detail29Sm90TmaWarpSpecializedAdapterINS1H_15DefaultEpilogueISK_SL_SL_NS1G_6thread17LinearCombinationISK_Li1EffLNS1L_9ScaleType4KindE0ELNS_15FloatRoundStyleE2ESK_EENS1_15EpilogueDefaultEEEEEvvEEEEvNT_6ParamsE)
        /*0020*/ 	.word	0x00000000
.L_19:


//--------------------- .nv.compat                --------------------------
	.section	.nv.compat,"",@"SHT_CUDA_COMPAT_INFO"
	.align	4
        /*0000*/ 	.byte	0x02, 0x09, 0x01, 0x00, 0x02, 0x02, 0x04, 0x00, 0x02, 0x05, 0x05, 0x00, 0x03, 0x07, 0x01, 0x01
        /*0010*/ 	.byte	0x02, 0x03, 0x01, 0x00, 0x02, 0x06, 0x01, 0x00, 0x04, 0x0b, 0x08, 0x00, 0x00, 0x00, 0x00, 0x00
        /*0020*/ 	.byte	0x00, 0x00, 0x00, 0x00


//--------------------- .nv.info._ZN7cutlass13device_kernelINS_4gemm6kernel13GemmUniversalIN4cute5tupleIJiiiiEEENS1_10collective13CollectiveMmaINS1_34MainloopSm90TmaGmmaWarpSpecializedILi5ENS5_IJNS4_1CILi8EEENSA_ILi1EEESC_EEENS1_35KernelTmaWarpSpecializedCooperativeEEENS5_IJNSA_ILi256EEENSA_ILi64EEENSA_ILi32EEEEEENS_10tfloat32_tENS5_IJlSC_lEEESK_SL_NS4_8TiledMMAINS4_8MMA_AtomIJNS4_4SM904GMMA29MMA_64x64x8_F32TF32TF32_SS_TNILNSP_7ScaleInE1ELSR_1EEEEEENS4_6LayoutINS5_IJNSA_ILi2EEESC_SC_EEENS5_IJSC_NSA_ILi0EEESX_EEEEENS5_IJNS4_10UnderscoreES10_S10_EEEEENS4_13SM90_TMA_LOADENS4_14ComposedLayoutINS4_7SwizzleILi3ELi4ELi3EEENS4_18smem_ptr_flag_bitsILi32EEENSU_INS5_IJSB_SI_EEENS5_IJSI_SC_EEEEEEEvNS4_8identityENS4_23SM90_TMA_LOAD_MULTICASTES1C_vS1D_EENS_8epilogue10collective6detail29Sm90TmaWarpSpecializedAdapterINS1H_15DefaultEpilogueISK_SL_SL_NS1G_6thread17LinearCombinationISK_Li1EffLNS1L_9ScaleType4KindE0ELNS_15FloatRoundStyleE2ESK_EENS1_15EpilogueDefaultEEEEEvvEEEEvNT_6ParamsE --------------------------
	.section	.nv.info._ZN7cutlass13device_kernelINS_4gemm6kernel13GemmUniversalIN4cute5tupleIJiiiiEEENS1_10collective13CollectiveMmaINS1_34MainloopSm90TmaGmmaWarpSpecializedILi5ENS5_IJNS4_1CILi8EEENSA_ILi1EEESC_EEENS1_35KernelTmaWarpSpecializedCooperativeEEENS5_IJNSA_ILi256EEENSA_ILi64EEENSA_ILi32EEEEEENS_10tfloat32_tENS5_IJlSC_lEEESK_SL_NS4_8TiledMMAINS4_8MMA_AtomIJNS4_4SM904GMMA29MMA_64x64x8_F32TF32TF32_SS_TNILNSP_7ScaleInE1ELSR_1EEEEEENS4_6LayoutINS5_IJNSA_ILi2EEESC_SC_EEENS5_IJSC_NSA_ILi0EEESX_EEEEENS5_IJNS4_10UnderscoreES10_S10_EEEEENS4_13SM90_TMA_LOADENS4_14ComposedLayoutINS4_7SwizzleILi3ELi4ELi3EEENS4_18smem_ptr_flag_bitsILi32EEENSU_INS5_IJSB_SI_EEENS5_IJSI_SC_EEEEEEEvNS4_8identityENS4_23SM90_TMA_LOAD_MULTICASTES1C_vS1D_EENS_8epilogue10collective6detail29Sm90TmaWarpSpecializedAdapterINS1H_15DefaultEpilogueISK_SL_SL_NS1G_6thread17LinearCombinationISK_Li1EffLNS1L_9ScaleType4KindE0ELNS_15FloatRoundStyleE2ESK_EENS1_15EpilogueDefaultEEEEEvvEEEEvNT_6ParamsE,"",@"SHT_CUDA_INFO"
	.sectionflags	@""
	.align	4


	//----- nvinfo : EIATTR_CUDA_API_VERSION
	.align		4
        /*0000*/ 	.byte	0x04, 0x37
        /*0002*/ 	.short	(.L_21 - .L_20)
.L_20:
        /*0004*/ 	.word	0x00000082


	//----- nvinfo : EIATTR_KPARAM_INFO
	.align		4
.L_21:
        /*0008*/ 	.byte	0x04, 0x17
        /*000a*/ 	.short	(.L_23 - .L_22)
.L_22:
        /*000c*/ 	.word	0x00000000
        /*0010*/ 	.short	0x0000
        /*0012*/ 	.short	0x0070
        /*0014*/ 	.byte	0x00, 0xf0, 0x01, 0x10


	//----- nvinfo : EIATTR_SPARSE_MMA_MASK
	.align		4
.L_23:
        /*0018*/ 	.byte	0x03, 0x50
        /*001a*/ 	.short	0x0000


	//----- nvinfo : EIATTR_MAXREG_COUNT
	.align		4
        /*001c*/ 	.byte	0x03, 0x1b
        /*001e*/ 	.short	0x00a8


	//----- nvinfo : EIATTR_NUM_BARRIERS
	.align		4
        /*0020*/ 	.byte	0x02, 0x4c
        /*0022*/ 	.byte	0x01
	.zero		1


	//----- nvinfo : EIATTR_EXTERNS
	.align		4
        /*0024*/ 	.byte	0x04, 0x0f
        /*0026*/ 	.short	(.L_25 - .L_24)


	//   ....[0]....
	.align		4
.L_24:
        /*0028*/ 	.word	index@(__assertfail)


	//----- nvinfo : EIATTR_MERCURY_ISA_VERSION
	.align		4
.L_25:
        /*002c*/ 	.byte	0x03, 0x5f
        /*002e*/ 	.short	0x0101


	//----- nvinfo : EIATTR_INT_WARP_WIDE_INSTR_OFFSETS
	.align		4
        /*0030*/ 	.byte	0x04, 0x31
        /*0032*/ 	.short	(.L_27 - .L_26)


	//   ....[0]....
.L_26:
        /*0034*/ 	.word	0x000004e0


	//   ....[1]....
        /*0038*/ 	.word	0x000004f0


	//   ....[2]....
        /*003c*/ 	.word	0x00000670


	//----- nvinfo : EIATTR_COOP_GROUP_MASK_REGIDS
	.align		4
.L_27:
        /*0040*/ 	.byte	0x04, 0x29
        /*0042*/ 	.short	(.L_29 - .L_28)


	//   ....[0]....
.L_28:
        /*0044*/ 	.word	0xffffffff


	//   ....[1]....
        /*0048*/ 	.word	0xffffffff


	//   ....[2]....
        /*004c*/ 	.word	0xffffffff


	//   ....[3]....
        /*0050*/ 	.word	0xffffffff


	//   ....[4]....
        /*0054*/ 	.word	0xffffffff


	//   ....[5]....
        /*0058*/ 	.word	0xffffffff


	//----- nvinfo : EIATTR_COOP_GROUP_INSTR_OFFSETS
	.align		4
.L_29:
        /*005c*/ 	.byte	0x04, 0x28
        /*005e*/ 	.short	(.L_31 - .L_30)


	//   ....[0]....
.L_30:
        /*0060*/ 	.word	0x00000060


	//   ....[1]....
        /*0064*/ 	.word	0x00000070


	//   ....[2]....
        /*0068*/ 	.word	0x00000130


	//   ....[3]....
        /*006c*/ 	.word	0x00000310


	//   ....[4]....
        /*0070*/ 	.word	0x00000810


	//   ....[5]....
        /*0074*/ 	.word	0x00001260


	//----- nvinfo : EIATTR_REG_RECONFIG
	.align		4
.L_31:
        /*0078*/ 	.byte	0x01, 0x54
	.zero		2


	//----- nvinfo : EIATTR_SYSCALL_OFFSETS
	.align		4
        /*007c*/ 	.byte	0x04, 0x46
        /*007e*/ 	.short	(.L_33 - .L_32)


	//   ....[0]....
.L_32:
        /*0080*/ 	.word	0x00001420


	//----- nvinfo : EIATTR_MBARRIER_INSTR_OFFSETS
	.align		4
.L_33:
        /*0084*/ 	.byte	0x04, 0x39
        /*0086*/ 	.short	(.L_35 - .L_34)


	//   ....[0]....
.L_34:
        /*0088*/ 	.word	0x00000260
        /*008c*/ 	.word	0x000000ff
        /*0090*/ 	.word	0x00000000
        /*0094*/ 	.short	0x0100
        /*0096*/ 	.byte	0x08
	.zero		1


	//   ....[1]....
        /*0098*/ 	.word	0x00000270
        /*009c*/ 	.word	0x000000ff
        /*00a0*/ 	.word	0x00000028
        /*00a4*/ 	.short	0x0100
        /*00a6*/ 	.byte	0x08
	.zero		1


	//   ....[2]....
        /*00a8*/ 	.word	0x00000280
        /*00ac*/ 	.word	0x000000ff
        /*00b0*/ 	.word	0x00000008
        /*00b4*/ 	.short	0x0100
        /*00b6*/ 	.byte	0x08
	.zero		1


	//   ....[3]....
        /*00b8*/ 	.word	0x00000290
        /*00bc*/ 	.word	0x000000ff
        /*00c0*/ 	.word	0x00000030
        /*00c4*/ 	.short	0x0100
        /*00c6*/ 	.byte	0x08
	.zero		1


	//   ....[4]....
        /*00c8*/ 	.word	0x000002a0
        /*00cc*/ 	.word	0x000000ff
        /*00d0*/ 	.word	0x00000010
        /*00d4*/ 	.short	0x0100
        /*00d6*/ 	.byte	0x08
	.zero		1


	//   ....[5]....
        /*00d8*/ 	.word	0x000002b0
        /*00dc*/ 	.word	0x000000ff
        /*00e0*/ 	.word	0x00000038
        /*00e4*/ 	.short	0x0100
        /*00e6*/ 	.byte	0x08
	.zero		1


	//   ....[6]....
        /*00e8*/ 	.word	0x000002c0
        /*00ec*/ 	.word	0x000000ff
        /*00f0*/ 	.word	0x00000018
        /*00f4*/ 	.short	0x0100
        /*00f6*/ 	.byte	0x08
	.zero		1


	//   ....[7]....
        /*00f8*/ 	.word	0x000002d0
        /*00fc*/ 	.word	0x000000ff
        /*0100*/ 	.word	0x00000040
        /*0104*/ 	.short	0x0100
        /*0106*/ 	.byte	0x08
	.zero		1


	//   ....[8]....
        /*0108*/ 	.word	0x000002e0
        /*010c*/ 	.word	0x000000ff
        /*0110*/ 	.word	0x00000020
        /*0114*/ 	.short	0x0100
        /*0116*/ 	.byte	0x08
	.zero		1


	//   ....[9]....
        /*0118*/ 	.word	0x000002f0
        /*011c*/ 	.word	0x000000ff
        /*0120*/ 	.word	0x00000048
        /*0124*/ 	.short	0x0100
        /*0126*/ 	.byte	0x08
	.zero		1


	//   ....[10]....
        /*0128*/ 	.word	0x00000710
        /*012c*/ 	.word	0x000000ff
        /*0130*/ 	.word	0x00000060
        /*0134*/ 	.short	0x0100
        /*0136*/ 	.byte	0x06
	.zero		1


	//   ....[11]....
        /*0138*/ 	.word	0x000007a0
        /*013c*/ 	.word	0x000000ff
        /*0140*/ 	.word	0x00000068
        /*0144*/ 	.short	0x0100
        /*0146*/ 	.byte	0x06
	.zero		1


	//   ....[12]....
        /*0148*/ 	.word	0x000014e0
        /*014c*/ 	.word	0x00000003
        /*0150*/ 	.word	0x00000000
        /*0154*/ 	.short	0x010a
        /*0156*/ 	.byte	0x3f
	.zero		1


	//   ....[13]....
        /*0158*/ 	.word	0x00001520
        /*015c*/ 	.word	0x00000003
        /*0160*/ 	.word	0x00000000
        /*0164*/ 	.short	0x010a
        /*0166*/ 	.byte	0x3f
	.zero		1


	//   ....[14]....
        /*0168*/ 	.word	0x00001a70
        /*016c*/ 	.word	0x00000005
        /*0170*/ 	.word	0x00000000
        /*0174*/ 	.short	0x010a
        /*0176*/ 	.byte	0x3f
	.zero		1


	//   ....[15]....
        /*0178*/ 	.word	0x00001ab0
        /*017c*/ 	.word	0x00000005
        /*0180*/ 	.word	0x00000000
        /*0184*/ 	.short	0x010a
        /*0186*/ 	.byte	0x3f
	.zero		1


	//   ....[16]....
        /*0188*/ 	.word	0x00001e90
        /*018c*/ 	.word	0x00000005
        /*0190*/ 	.word	0x00000000
        /*0194*/ 	.short	0x0101
        /*0196*/ 	.byte	0x3f
	.zero		1


	//   ....[17]....
        /*0198*/ 	.word	0x000020b0
        /*019c*/ 	.word	0x00000003
        /*01a0*/ 	.word	0x00000000
        /*01a4*/ 	.short	0x0101
        /*01a6*/ 	.byte	0x3f
	.zero		1


	//   ....[18]....
        /*01a8*/ 	.word	0x00007c10
        /*01ac*/ 	.word	0x00000017
        /*01b0*/ 	.word	0x00000028
        /*01b4*/ 	.short	0x010a
        /*01b6*/ 	.byte	0x3f
	.zero		1


	//   ....[19]....
        /*01b8*/ 	.word	0x00007f80
        /*01bc*/ 	.word	0x00000003
        /*01c0*/ 	.word	0x00000068
        /*01c4*/ 	.short	0x0101
        /*01c6*/ 	.byte	0x3f
	.zero		1


	//   ....[20]....
        /*01c8*/ 	.word	0x000086e0
        /*01cc*/ 	.word	0x00000007
        /*01d0*/ 	.word	0x00000000
        /*01d4*/ 	.short	0x010a
        /*01d6*/ 	.byte	0x3f
	.zero		1


	//   ....[21]....
        /*01d8*/ 	.word	0x00008760
        /*01dc*/ 	.word	0x00000008
        /*01e0*/ 	.word	0x00000000
        /*01e4*/ 	.short	0x010a
        /*01e6*/ 	.byte	0x3f
	.zero		1


	//   ....[22]....
        /*01e8*/ 	.word	0x000087f0
        /*01ec*/ 	.word	0x00000009
        /*01f0*/ 	.word	0x00000000
        /*01f4*/ 	.short	0x010a
        /*01f6*/ 	.byte	0x3f
	.zero		1


	//   ....[23]....
        /*01f8*/ 	.word	0x00008880
        /*01fc*/ 	.word	0x00000006
        /*0200*/ 	.word	0x00000000
        /*0204*/ 	.short	0x010a
        /*0206*/ 	.byte	0x3f
	.zero		1


	//   ....[24]....
        /*0208*/ 	.word	0x00008910
        /*020c*/ 	.word	0x00000003
        /*0210*/ 	.word	0x00000000
        /*0214*/ 	.short	0x010a
        /*0216*/ 	.byte	0x3f
	.zero		1


	//   ....[25]....
        /*0218*/ 	.word	0x00008970
        /*021c*/ 	.word	0x00000003
        /*0220*/ 	.word	0x00000000
        /*0224*/ 	.short	0x010a
        /*0226*/ 	.byte	0x3f
	.zero		1


	//   ....[26]....
        /*0228*/ 	.word	0x000089c0
        /*022c*/ 	.word	0x00000005
        /*0230*/ 	.word	0x00000000
        /*0234*/ 	.short	0x010a
        /*0236*/ 	.byte	0x3f
	.zero		1


	//   ....[27]....
        /*0238*/ 	.word	0x00008a90
        /*023c*/ 	.word	0x00000017
        /*0240*/ 	.word	0x00000028
        /*0244*/ 	.short	0x010a
        /*0246*/ 	.byte	0x3f
	.zero		1


	//   ....[28]....
        /*0248*/ 	.word	0x00008b60
        /*024c*/ 	.word	0x00000007
        /*0250*/ 	.word	0x00000000
        /*0254*/ 	.short	0x010a
        /*0256*/ 	.byte	0x3f
	.zero		1


	//   ....[29]....
        /*0258*/ 	.word	0x00008bb0
        /*025c*/ 	.word	0x00000008
        /*0260*/ 	.word	0x00000000
        /*0264*/ 	.short	0x010a
        /*0266*/ 	.byte	0x3f
	.zero		1


	//   ....[30]....
        /*0268*/ 	.word	0x00008c00
        /*026c*/ 	.word	0x00000009
        /*0270*/ 	.word	0x00000000
        /*0274*/ 	.short	0x010a
        /*0276*/ 	.byte	0x3f
	.zero		1


	//   ....[31]....
        /*0278*/ 	.word	0x00008c50
        /*027c*/ 	.word	0x00000006
        /*0280*/ 	.word	0x00000000
        /*0284*/ 	.short	0x010a
        /*0286*/ 	.byte	0x3f
	.zero		1


	//----- nvinfo : EIATTR_NUM_MBARRIERS
	.align		4
.L_35:
        /*0288*/ 	.byte	0x03, 0x38
        /*028a*/ 	.short	0x000c


	//----- nvinfo : EIATTR_EXIT_INSTR_OFFSETS
	.align		4
        /*028c*/ 	.byte	0x04, 0x1c
        /*028e*/ 	.short	(.L_37 - .L_36)


	//   ....[0]....
.L_36:
        /*0290*/ 	.word	0x00000980


	//   ....[1]....
        /*0294*/ 	.word	0x00001190


	//   ....[2]....
        /*0298*/ 	.word	0x00007320


	//   ....[3]....
        /*029c*/ 	.word	0x00007880


	//   ....[4]....
        /*02a0*/ 	.word	0x00008960


	//----- nvinfo : EIATTR_MAX_THREADS
	.align		4
.L_37:
        /*02a4*/ 	.byte	0x04, 0x05
        /*02a6*/ 	.short	(.L_39 - .L_38)
.L_38:
        /*02a8*/ 	.word	0x00000180
        /*02ac*/ 	.word	0x00000001
        /*02b0*/ 	.word	0x00000001


	//----- nvinfo : EIATTR_CRS_STACK_SIZE
	.align		4
.L_39:
        /*02b4*/ 	.byte	0x04, 0x1e
        /*02b6*/ 	.short	(.L_41 - .L_40)
.L_40:
        /*02b8*/ 	.word	0x00000000


	//----- nvinfo : EIATTR_CBANK_PARAM_SIZE
	.align		4
.L_41:
        /*02bc*/ 	.byte	0x03, 0x19
        /*02be*/ 	.short	0x0470


	//----- nvinfo : EIATTR_PARAM_CBANK
	.align		4
        /*02c0*/ 	.byte	0x04, 0x0a
        /*02c2*/ 	.short	(.L_43 - .L_42)
	.align		4
.L_42:
        /*02c4*/ 	.word	index@(.nv.constant0._ZN7cutlass13device_kernelINS_4gemm6kernel13GemmUniversalIN4cute5tupleIJiiiiEEENS1_10collective13CollectiveMmaINS1_34MainloopSm90TmaGmmaWarpSpecializedILi5ENS5_IJNS4_1CILi8EEENSA_ILi1EEESC_EEENS1_35KernelTmaWarpSpecializedCooperativeEEENS5_IJNSA_ILi256EEENSA_ILi64EEENSA_ILi32EEEEEENS_10tfloat32_tENS5_IJlSC_lEEESK_SL_NS4_8TiledMMAINS4_8MMA_AtomIJNS4_4SM904GMMA29MMA_64x64x8_F32TF32TF32_SS_TNILNSP_7ScaleInE1ELSR_1EEEEEENS4_6LayoutINS5_IJNSA_ILi2EEESC_SC_EEENS5_IJSC_NSA_ILi0EEESX_EEEEENS5_IJNS4_10UnderscoreES10_S10_EEEEENS4_13SM90_TMA_LOADENS4_14ComposedLayoutINS4_7SwizzleILi3ELi4ELi3EEENS4_18smem_ptr_flag_bitsILi32EEENSU_INS5_IJSB_SI_EEENS5_IJSI_SC_EEEEEEEvNS4_8identityENS4_23SM90_TMA_LOAD_MULTICASTES1C_vS1D_EENS_8epilogue10collective6detail29Sm90TmaWarpSpecializedAdapterINS1H_15DefaultEpilogueISK_SL_SL_NS1G_6thread17LinearCombinationISK_Li1EffLNS1L_9ScaleType4KindE0ELNS_15FloatRoundStyleE2ESK_EENS1_15EpilogueDefaultEEEEEvvEEEEvNT_6ParamsE)
        /*02c8*/ 	.short	0x0210
        /*02ca*/ 	.short	0x0470


	//----- nvinfo : EIATTR_SW_WAR
	.align		4
.L_43:
        /*02cc*/ 	.byte	0x04, 0x36
        /*02ce*/ 	.short	(.L_45 - .L_44)
.L_44:
        /*02d0*/ 	.word	0x00000008
.L_45:


//--------------------- .nv.callgraph             --------------------------
	.section	.nv.callgraph,"",@"SHT_CUDA_CALLGRAPH"
	.align	4
	.sectionentsize	8
	.align		4
        /*0000*/ 	.word	0x00000000
	.align		4
        /*0004*/ 	.word	0xffffffff
	.align		4
        /*0008*/ 	.word	index@(_ZN7cutlass13device_kernelINS_4gemm6kernel13GemmUniversalIN4cute5tupleIJiiiiEEENS1_10collective13CollectiveMmaINS1_34MainloopSm90TmaGmmaWarpSpecializedILi5ENS5_IJNS4_1CILi8EEENSA_ILi1EEESC_EEENS1_35KernelTmaWarpSpecializedCooperativeEEENS5_IJNSA_ILi256EEENSA_ILi64EEENSA_ILi32EEEEEENS_10tfloat32_tENS5_IJlSC_lEEESK_SL_NS4_8TiledMMAINS4_8MMA_AtomIJNS4_4SM904GMMA29MMA_64x64x8_F32TF32TF32_SS_TNILNSP_7ScaleInE1ELSR_1EEEEEENS4_6LayoutINS5_IJNSA_ILi2EEESC_SC_EEENS5_IJSC_NSA_ILi0EEESX_EEEEENS5_IJNS4_10UnderscoreES10_S10_EEEEENS4_13SM90_TMA_LOADENS4_14ComposedLayoutINS4_7SwizzleILi3ELi4ELi3EEENS4_18smem_ptr_flag_bitsILi32EEENSU_INS5_IJSB_SI_EEENS5_IJSI_SC_EEEEEEEvNS4_8identityENS4_23SM90_TMA_LOAD_MULTICASTES1C_vS1D_EENS_8epilogue10collective6detail29Sm90TmaWarpSpecializedAdapterINS1H_15DefaultEpilogueISK_SL_SL_NS1G_6thread17LinearCombinationISK_Li1EffLNS1L_9ScaleType4KindE0ELNS_15FloatRoundStyleE2ESK_EENS1_15EpilogueDefaultEEEEEvvEEEEvNT_6ParamsE)
	.align		4
        /*000c*/ 	.word	index@(__assertfail)
	.align		4
        /*0010*/ 	.word	0x00000000
	.align		4
        /*0014*/ 	.word	0xfffffffe
	.align		4
        /*0018*/ 	.word	0x00000000
	.align		4
        /*001c*/ 	.word	0xfffffffd
	.align		4
        /*0020*/ 	.word	0x00000000
	.align		4
        /*0024*/ 	.word	0xfffffffc


//--------------------- .nv.constant4             --------------------------
	.section	.nv.constant4,"a",@progbits
	.align	8
	.align		8
.nv.constant4:
        /*0000*/ 	.dword	__assertfail
	.align		8
        /*0008*/ 	.dword	__unnamed_1
	.align		8
        /*0010*/ 	.dword	_ZN40_INTERNAL_c056bbd1_4_k_cu_f429d453_255484cuda3std3__45__cpo5beginE
	.align		8
        /*0018*/ 	.dword	_ZN40_INTERNAL_c056bbd1_4_k_cu_f429d453_255484cuda3std3__45__cpo3endE
	.align		8
        /*0020*/ 	.dword	_ZN40_INTERNAL_c056bbd1_4_k_cu_f429d453_255484cuda3std3__45__cpo6cbeginE
	.align		8
        /*0028*/ 	.dword	_ZN40_INTERNAL_c056bbd1_4_k_cu_f429d453_255484cuda3std3__45__cpo4cendE
	.align		8
        /*0030*/ 	.dword	_ZN40_INTERNAL_c056bbd1_4_k_cu_f429d453_255484cuda3std3__442_GLOBAL__N__c056bbd1_4_k_cu_f429d453_255486ignoreE
	.align		8
        /*0038*/ 	.dword	_ZN40_INTERNAL_c056bbd1_4_k_cu_f429d453_255484cuda3std3__419piecewise_constructE
	.align		8
        /*0040*/ 	.dword	_ZN40_INTERNAL_c056bbd1_4_k_cu_f429d453_255484cuda3std3__48in_placeE
	.align		8
        /*0048*/ 	.dword	_ZN40_INTERNAL_c056bbd1_4_k_cu_f429d453_255484cuda3std6ranges3__45__cpo4swapE
	.align		8
        /*0050*/ 	.dword	_ZN40_INTERNAL_c056bbd1_4_k_cu_f429d453_255484cuda3std6ranges3__45__cpo9iter_moveE
	.align		8
        /*0058*/ 	.dword	_ZN40_INTERNAL_c056bbd1_4_k_cu_f429d453_255484cute7productE
	.align		8
        /*0060*/ 	.dword	_ZN40_INTERNAL_c056bbd1_4_k_cu_f429d453_255484cute1_E
	.align		8
        /*0068*/ 	.dword	$str$22
	.align		8
        /*0070*/ 	.dword	$str$23


//--------------------- .text._ZN7cutlass13device_kernelINS_4gemm6kernel13GemmUniversalIN4cute5tupleIJiiiiEEENS1_10collective13CollectiveMmaINS1_34MainloopSm90TmaGmmaWarpSpecializedILi5ENS5_IJNS4_1CILi8EEENSA_ILi1EEESC_EEENS1_35KernelTmaWarpSpecializedCooperativeEEENS5_IJNSA_ILi256EEENSA_ILi64EEENSA_ILi32EEEEEENS_10tfloat32_tENS5_IJlSC_lEEESK_SL_NS4_8TiledMMAINS4_8MMA_AtomIJNS4_4SM904GMMA29MMA_64x64x8_F32TF32TF32_SS_TNILNSP_7ScaleInE1ELSR_1EEEEEENS4_6LayoutINS5_IJNSA_ILi2EEESC_SC_EEENS5_IJSC_NSA_ILi0EEESX_EEEEENS5_IJNS4_10UnderscoreES10_S10_EEEEENS4_13SM90_TMA_LOADENS4_14ComposedLayoutINS4_7SwizzleILi3ELi4ELi3EEENS4_18smem_ptr_flag_bitsILi32EEENSU_INS5_IJSB_SI_EEENS5_IJSI_SC_EEEEEEEvNS4_8identityENS4_23SM90_TMA_LOAD_MULTICASTES1C_vS1D_EENS_8epilogue10collective6detail29Sm90TmaWarpSpecializedAdapterINS1H_15DefaultEpilogueISK_SL_SL_NS1G_6thread17LinearCombinationISK_Li1EffLNS1L_9ScaleType4KindE0ELNS_15FloatRoundStyleE2ESK_EENS1_15EpilogueDefaultEEEEEvvEEEEvNT_6ParamsE --------------------------
	.section	.text._ZN7cutlass13device_kernelINS_4gemm6kernel13GemmUniversalIN4cute5tupleIJiiiiEEENS1_10collective13CollectiveMmaINS1_34MainloopSm90TmaGmmaWarpSpecializedILi5ENS5_IJNS4_1CILi8EEENSA_ILi1EEESC_EEENS1_35KernelTmaWarpSpecializedCooperativeEEENS5_IJNSA_ILi256EEENSA_ILi64EEENSA_ILi32EEEEEENS_10tfloat32_tENS5_IJlSC_lEEESK_SL_NS4_8TiledMMAINS4_8MMA_AtomIJNS4_4SM904GMMA29MMA_64x64x8_F32TF32TF32_SS_TNILNSP_7ScaleInE1ELSR_1EEEEEENS4_6LayoutINS5_IJNSA_ILi2EEESC_SC_EEENS5_IJSC_NSA_ILi0EEESX_EEEEENS5_IJNS4_10UnderscoreES10_S10_EEEEENS4_13SM90_TMA_LOADENS4_14ComposedLayoutINS4_7SwizzleILi3ELi4ELi3EEENS4_18smem_ptr_flag_bitsILi32EEENSU_INS5_IJSB_SI_EEENS5_IJSI_SC_EEEEEEEvNS4_8identityENS4_23SM90_TMA_LOAD_MULTICASTES1C_vS1D_EENS_8epilogue10collective6detail29Sm90TmaWarpSpecializedAdapterINS1H_15DefaultEpilogueISK_SL_SL_NS1G_6thread17LinearCombinationISK_Li1EffLNS1L_9ScaleType4KindE0ELNS_15FloatRoundStyleE2ESK_EENS1_15EpilogueDefaultEEEEEvvEEEEvNT_6ParamsE,"ax",@progbits
	.align	128
.text._ZN7cutlass13device_kernelINS_4gemm6kernel13GemmUniversalIN4cute5tupleIJiiiiEEENS1_10collective13CollectiveMmaINS1_34MainloopSm90TmaGmmaWarpSpecializedILi5ENS5_IJNS4_1CILi8EEENSA_ILi1EEESC_EEENS1_35KernelTmaWarpSpecializedCooperativeEEENS5_IJNSA_ILi256EEENSA_ILi64EEENSA_ILi32EEEEEENS_10tfloat32_tENS5_IJlSC_lEEESK_SL_NS4_8TiledMMAINS4_8MMA_AtomIJNS4_4SM904GMMA29MMA_64x64x8_F32TF32TF32_SS_TNILNSP_7ScaleInE1ELSR_1EEEEEENS4_6LayoutINS5_IJNSA_ILi2EEESC_SC_EEENS5_IJSC_NSA_ILi0EEESX_EEEEENS5_IJNS4_10UnderscoreES10_S10_EEEEENS4_13SM90_TMA_LOADENS4_14ComposedLayoutINS4_7SwizzleILi3ELi4ELi3EEENS4_18smem_ptr_flag_bitsILi32EEENSU_INS5_IJSB_SI_EEENS5_IJSI_SC_EEEEEEEvNS4_8identityENS4_23SM90_TMA_LOAD_MULTICASTES1C_vS1D_EENS_8epilogue10collective6detail29Sm90TmaWarpSpecializedAdapterINS1H_15DefaultEpilogueISK_SL_SL_NS1G_6thread17LinearCombinationISK_Li1EffLNS1L_9ScaleType4KindE0ELNS_15FloatRoundStyleE2ESK_EENS1_15EpilogueDefaultEEEEEvvEEEEvNT_6ParamsE:
        .type           _ZN7cutlass13device_kernelINS_4gemm6kernel13GemmUniversalIN4cute5tupleIJiiiiEEENS1_10collective13CollectiveMmaINS1_34MainloopSm90TmaGmmaWarpSpecializedILi5ENS5_IJNS4_1CILi8EEENSA_ILi1EEESC_EEENS1_35KernelTmaWarpSpecializedCooperativeEEENS5_IJNSA_ILi256EEENSA_ILi64EEENSA_ILi32EEEEEENS_10tfloat32_tENS5_IJlSC_lEEESK_SL_NS4_8TiledMMAINS4_8MMA_AtomIJNS4_4SM904GMMA29MMA_64x64x8_F32TF32TF32_SS_TNILNSP_7ScaleInE1ELSR_1EEEEEENS4_6LayoutINS5_IJNSA_ILi2EEESC_SC_EEENS5_IJSC_NSA_ILi0EEESX_EEEEENS5_IJNS4_10UnderscoreES10_S10_EEEEENS4_13SM90_TMA_LOADENS4_14ComposedLayoutINS4_7SwizzleILi3ELi4ELi3EEENS4_18smem_ptr_flag_bitsILi32EEENSU_INS5_IJSB_SI_EEENS5_IJSI_SC_EEEEEEEvNS4_8identityENS4_23SM90_TMA_LOAD_MULTICASTES1C_vS1D_EENS_8epilogue10collective6detail29Sm90TmaWarpSpecializedAdapterINS1H_15DefaultEpilogueISK_SL_SL_NS1G_6thread17LinearCombinationISK_Li1EffLNS1L_9ScaleType4KindE0ELNS_15FloatRoundStyleE2ESK_EENS1_15EpilogueDefaultEEEEEvvEEEEvNT_6ParamsE,@function
        .size           _ZN7cutlass13device_kernelINS_4gemm6kernel13GemmUniversalIN4cute5tupleIJiiiiEEENS1_10collective13CollectiveMmaINS1_34MainloopSm90TmaGmmaWarpSpecializedILi5ENS5_IJNS4_1CILi8EEENSA_ILi1EEESC_EEENS1_35KernelTmaWarpSpecializedCooperativeEEENS5_IJNSA_ILi256EEENSA_ILi64EEENSA_ILi32EEEEEENS_10tfloat32_tENS5_IJlSC_lEEESK_SL_NS4_8TiledMMAINS4_8MMA_AtomIJNS4_4SM904GMMA29MMA_64x64x8_F32TF32TF32_SS_TNILNSP_7ScaleInE1ELSR_1EEEEEENS4_6LayoutINS5_IJNSA_ILi2EEESC_SC_EEENS5_IJSC_NSA_ILi0EEESX_EEEEENS5_IJNS4_10UnderscoreES10_S10_EEEEENS4_13SM90_TMA_LOADENS4_14ComposedLayoutINS4_7SwizzleILi3ELi4ELi3EEENS4_18smem_ptr_flag_bitsILi32EEENSU_INS5_IJSB_SI_EEENS5_IJSI_SC_EEEEEEEvNS4_8identityENS4_23SM90_TMA_LOAD_MULTICASTES1C_vS1D_EENS_8epilogue10collective6detail29Sm90TmaWarpSpecializedAdapterINS1H_15DefaultEpilogueISK_SL_SL_NS1G_6thread17LinearCombinationISK_Li1EffLNS1L_9ScaleType4KindE0ELNS_15FloatRoundStyleE2ESK_EENS1_15EpilogueDefaultEEEEEvvEEEEvNT_6ParamsE,(.L_x_199 - _ZN7cutlass13device_kernelINS_4gemm6kernel13GemmUniversalIN4cute5tupleIJiiiiEEENS1_10collective13CollectiveMmaINS1_34MainloopSm90TmaGmmaWarpSpecializedILi5ENS5_IJNS4_1CILi8EEENSA_ILi1EEESC_EEENS1_35KernelTmaWarpSpecializedCooperativeEEENS5_IJNSA_ILi256EEENSA_ILi64EEENSA_ILi32EEEEEENS_10tfloat32_tENS5_IJlSC_lEEESK_SL_NS4_8TiledMMAINS4_8MMA_AtomIJNS4_4SM904GMMA29MMA_64x64x8_F32TF32TF32_SS_TNILNSP_7ScaleInE1ELSR_1EEEEEENS4_6LayoutINS5_IJNSA_ILi2EEESC_SC_EEENS5_IJSC_NSA_ILi0EEESX_EEEEENS5_IJNS4_10UnderscoreES10_S10_EEEEENS4_13SM90_TMA_LOADENS4_14ComposedLayoutINS4_7SwizzleILi3ELi4ELi3EEENS4_18smem_ptr_flag_bitsILi32EEENSU_INS5_IJSB_SI_EEENS5_IJSI_SC_EEEEEEEvNS4_8identityENS4_23SM90_TMA_LOAD_MULTICASTES1C_vS1D_EENS_8epilogue10collective6detail29Sm90TmaWarpSpecializedAdapterINS1H_15DefaultEpilogueISK_SL_SL_NS1G_6thread17LinearCombinationISK_Li1EffLNS1L_9ScaleType4KindE0ELNS_15FloatRoundStyleE2ESK_EENS1_15EpilogueDefaultEEEEEvvEEEEvNT_6ParamsE)
        .other          _ZN7cutlass13device_kernelINS_4gemm6kernel13GemmUniversalIN4cute5tupleIJiiiiEEENS1_10collective13CollectiveMmaINS1_34MainloopSm90TmaGmmaWarpSpecializedILi5ENS5_IJNS4_1CILi8EEENSA_ILi1EEESC_EEENS1_35KernelTmaWarpSpecializedCooperativeEEENS5_IJNSA_ILi256EEENSA_ILi64EEENSA_ILi32EEEEEENS_10tfloat32_tENS5_IJlSC_lEEESK_SL_NS4_8TiledMMAINS4_8MMA_AtomIJNS4_4SM904GMMA29MMA_64x64x8_F32TF32TF32_SS_TNILNSP_7ScaleInE1ELSR_1EEEEEENS4_6LayoutINS5_IJNSA_ILi2EEESC_SC_EEENS5_IJSC_NSA_ILi0EEESX_EEEEENS5_IJNS4_10UnderscoreES10_S10_EEEEENS4_13SM90_TMA_LOADENS4_14ComposedLayoutINS4_7SwizzleILi3ELi4ELi3EEENS4_18smem_ptr_flag_bitsILi32EEENSU_INS5_IJSB_SI_EEENS5_IJSI_SC_EEEEEEEvNS4_8identityENS4_23SM90_TMA_LOAD_MULTICASTES1C_vS1D_EENS_8epilogue10collective6detail29Sm90TmaWarpSpecializedAdapterINS1H_15DefaultEpilogueISK_SL_SL_NS1G_6thread17LinearCombinationISK_Li1EffLNS1L_9ScaleType4KindE0ELNS_15FloatRoundStyleE2ESK_EENS1_15EpilogueDefaultEEEEEvvEEEEvNT_6ParamsE,@"STO_CUDA_ENTRY STV_DEFAULT"
_ZN7cutlass13device_kernelINS_4gemm6kernel13GemmUniversalIN4cute5tupleIJiiiiEEENS1_10collective13CollectiveMmaINS1_34MainloopSm90TmaGmmaWarpSpecializedILi5ENS5_IJNS4_1CILi8EEENSA_ILi1EEESC_EEENS1_35KernelTmaWarpSpecializedCooperativeEEENS5_IJNSA_ILi256EEENSA_ILi64EEENSA_ILi32EEEEEENS_10tfloat32_tENS5_IJlSC_lEEESK_SL_NS4_8TiledMMAINS4_8MMA_AtomIJNS4_4SM904GMMA29MMA_64x64x8_F32TF32TF32_SS_TNILNSP_7ScaleInE1ELSR_1EEEEEENS4_6LayoutINS5_IJNSA_ILi2EEESC_SC_EEENS5_IJSC_NSA_ILi0EEESX_EEEEENS5_IJNS4_10UnderscoreES10_S10_EEEEENS4_13SM90_TMA_LOADENS4_14ComposedLayoutINS4_7SwizzleILi3ELi4ELi3EEENS4_18smem_ptr_flag_bitsILi32EEENSU_INS5_IJSB_SI_EEENS5_IJSI_SC_EEEEEEEvNS4_8identityENS4_23SM90_TMA_LOAD_MULTICASTES1C_vS1D_EENS_8epilogue10collective6detail29Sm90TmaWarpSpecializedAdapterINS1H_15DefaultEpilogueISK_SL_SL_NS1G_6thread17LinearCombinationISK_Li1EffLNS1L_9ScaleType4KindE0ELNS_15FloatRoundStyleE2ESK_EENS1_15EpilogueDefaultEEEEEvvEEEEvNT_6ParamsE:
[----:B------:R-:W0:Y:S01]  /*0000*/  LDC R1, c[0x0][0x28] ;  /* 0x00000a00ff017b82 */ /* 0x000e220000000800 */
[----:B------:R-:W1:Y:S01]  /*0010*/  S2R R18, SR_TID.X ;  /* 0x0000000000127919 */ /* 0x000e620000002100 */
[----:B------:R-:W-:Y:S01]  /*0020*/  ELECT P0, URZ, PT ;  /* 0x00000000003f782f */ /* 0x000fe20003800000 */
[----:B------:R-:W-:Y:S01]  /*0030*/  BSSY B0, `(.L_x_0) ;  /* 0x000000f000007945 */ /* 0x000fe20003800000 */
[--C-:B-1----:R-:W-:Y:S02]  /*0040*/  SHF.R.U32.HI R0, RZ, 0x5, R18.reuse ;  /* 0x00000005ff007819 */ /* 0x102fe40000011612 */
[----:B------:R-:W-:-:S03]  /*0050*/  SHF.R.U32.HI R3, RZ, 0x7, R18 ;  /* 0x00000007ff037819 */ /* 0x000fc60000011612 */
[----:B------:R-:W1:Y:S04]  /*0060*/  SHFL.IDX PT, R2, R0, RZ, 0x1f ;  /* 0x00001fff00027589 */ /* 0x000e6800000e0000 */
[----:B------:R2:W3:Y:S01]  /*0070*/  SHFL.IDX PT, R5, R3, RZ, 0x1f ;  /* 0x00001fff03057589 */ /* 0x0004e200000e0000 */
[----:B-1----:R-:W-:-:S13]  /*0080*/  ISETP.NE.OR P0, PT, R2, RZ, !P0 ;  /* 0x000000ff0200720c */ /* 0x002fda0004705670 */
[----:B0-23--:R-:W-:Y:S05]  /*0090*/  @P0 BRA `(.L_x_1) ;  /* 0x0000000000200947 */ /* 0x00dfea0003800000 */
[----:B------:R-:W-:Y:S02]  /*00a0*/  ULDC.64 UR4, c[0x0][0x198] ;  /* 0x0000660000047ab9 */ /* 0x000fe40000000a00 */
[----:B------:R-:W-:Y:S02]  /*00b0*/  UIADD3 UR6, UP0, UR4, 0xf0, URZ ;  /* 0x000000f004067890 */ /* 0x000fe4000ff1e03f */
[----:B------:R-:W-:Y:S02]  /*00c0*/  UIADD3 UR4, UP1, UR4, 0x1f0, URZ ;  /* 0x000001f004047890 */ /* 0x000fe4000ff3e03f */
[----:B------:R-:W-:Y:S02]  /*00d0*/  UIADD3.X UR7, URZ, UR5, URZ, UP0, !UPT ;  /* 0x000000053f077290 */ /* 0x000fe400087fe43f */
[----:B------:R-:W-:-:S07]  /*00e0*/  UIADD3.X UR5, URZ, UR5, URZ, UP1, !UPT ;  /* 0x000000053f057290 */ /* 0x000fce0008ffe43f */
[----:B------:R0:W-:Y:S02]  /*00f0*/  UTMACCTL.PF [UR6] ;  /* 0x00000000060079b9 */ /* 0x0001e40008040000 */
[----:B------:R0:W-:Y:S02]  /*0100*/  UTMACCTL.PF [UR4] ;  /* 0x00000000040079b9 */ /* 0x0001e40008040000 */
[----:B0-----:R-:W-:Y:S01]  /*0110*/  NOP ;  /* 0x0000000000007918 */ /* 0x001fe20000000000 */
.L_x_1:
[----:B------:R-:W-:Y:S05]  /*0120*/  BSYNC B0 ;  /* 0x0000000000007941 */ /* 0x000fea0003800000 */
.L_x_0:
[----:B------:R-:W0:Y:S01]  /*0130*/  SHFL.IDX PT, R3, R0, RZ, 0x1f ;  /* 0x00001fff00037589 */ /* 0x000e2200000e0000 */
[----:B------:R-:W-:-:S04]  /*0140*/  SHF.R.S32.HI R7, RZ, 0x1f, R18 ;  /* 0x0000001fff077819 */ /* 0x000fc80000011412 */
[----:B------:R-:W-:-:S04]  /*0150*/  LEA.HI R7, R7, R18, RZ, 0x7 ;  /* 0x0000001207077211 */ /* 0x000fc800078f38ff */
[----:B------:R-:W-:Y:S02]  /*0160*/  LOP3.LUT R7, R7, 0xffffff80, RZ, 0xc0, !PT ;  /* 0xffffff8007077812 */ /* 0x000fe400078ec0ff */
[----:B0-----:R-:W-:-:S13]  /*0170*/  ISETP.NE.AND P0, PT, R3, RZ, PT ;  /* 0x000000ff0300720c */ /* 0x001fda0003f05270 */
[----:B------:R-:W-:Y:S05]  /*0180*/  @P0 BRA `(.L_x_2) ;  /* 0x0000000000600947 */ /* 0x000fea0003800000 */
[----:B------:R-:W0:Y:S01]  /*0190*/  S2UR UR8, SR_CgaCtaId ;  /* 0x00000000000879c3 */ /* 0x000e220000008800 */
[----:B------:R-:W-:Y:S01]  /*01a0*/  UMOV UR4, 0x400 ;  /* 0x0000040000047882 */ /* 0x000fe20000000000 */
[----:B------:R-:W-:Y:S01]  /*01b0*/  UMOV UR5, 0x1 ;  /* 0x0000000100057882 */ /* 0x000fe20000000000 */
[----:B------:R-:W-:Y:S01]  /*01c0*/  UMOV UR6, 0x10 ;  /* 0x0000001000067882 */ /* 0x000fe20000000000 */
[----:B------:R-:W-:Y:S01]  /*01d0*/  ELECT P0, URZ, PT ;  /* 0x00000000003f782f */ /* 0x000fe20003800000 */
[----:B------:R-:W-:-:S04]  /*01e0*/  UIADD3 UR6, -UR6, 0x100000, URZ ;  /* 0x0010000006067890 */ /* 0x000fc8000fffe13f */
[----:B------:R-:W-:Y:S02]  /*01f0*/  USHF.L.U32 UR7, UR6, 0xb, URZ ;  /* 0x0000000b06077899 */ /* 0x000fe4000800063f */
[----:B------:R-:W-:Y:S02]  /*0200*/  USHF.L.U32 UR6, UR6, 0x1, URZ ;  /* 0x0000000106067899 */ /* 0x000fe4000800063f */
[----:B0-----:R-:W-:Y:S02]  /*0210*/  ULEA UR8, UR8, UR4, 0x18 ;  /* 0x0000000408087291 */ /* 0x001fe4000f8ec03f */
[----:B------:R-:W-:-:S04]  /*0220*/  UIADD3 UR4, -UR5, 0x100000, URZ ;  /* 0x0010000005047890 */ /* 0x000fc8000fffe13f */
[----:B------:R-:W-:Y:S02]  /*0230*/  USHF.L.U32 UR5, UR4, 0xb, URZ ;  /* 0x0000000b04057899 */ /* 0x000fe4000800063f */
[----:B------:R-:W-:Y:S01]  /*0240*/  USHF.L.U32 UR4, UR4, 0x1, URZ ;  /* 0x0000000104047899 */ /* 0x000fe2000800063f */
[----:B------:R-:W0:Y:S11]  /*0250*/  FENCE.VIEW.ASYNC.S ;  /* 0x00000000000073c6 */ /* 0x000e360000000000 */
[----:B0-----:R0:W1:Y:S01]  /*0260*/  SYNCS.EXCH.64 URZ, [UR8], UR4 ;  /* 0x00000004083f75b2 */ /* 0x0010620008000100 */
[----:B------:R0:W2:Y:S01]  /*0270*/  SYNCS.EXCH.64 URZ, [UR8+0x28], UR6 ;  /* 0x00002806083f75b2 */ /* 0x0000a20008000100 */
[----:B------:R0:W3:Y:S01]  /*0280*/  SYNCS.EXCH.64 URZ, [UR8+0x8], UR4 ;  /* 0x00000804083f75b2 */ /* 0x0000e20008000100 */
[----:B------:R0:W4:Y:S01]  /*0290*/  SYNCS.EXCH.64 URZ, [UR8+0x30], UR6 ;  /* 0x00003006083f75b2 */ /* 0x0001220008000100 */
[----:B------:R0:W0:Y:S01]  /*02a0*/  SYNCS.EXCH.64 URZ, [UR8+0x10], UR4 ;  /* 0x00001004083f75b2 */ /* 0x0000220008000100 */
[----:B------:R0:W0:Y:S01]  /*02b0*/  SYNCS.EXCH.64 URZ, [UR8+0x38], UR6 ;  /* 0x00003806083f75b2 */ /* 0x0000220008000100 */
[----:B------:R0:W0:Y:S01]  /*02c0*/  SYNCS.EXCH.64 URZ, [UR8+0x18], UR4 ;  /* 0x00001804083f75b2 */ /* 0x0000220008000100 */
[----:B------:R0:W0:Y:S01]  /*02d0*/  SYNCS.EXCH.64 URZ, [UR8+0x40], UR6 ;  /* 0x00004006083f75b2 */ /* 0x0000220008000100 */
[----:B------:R0:W0:Y:S01]  /*02e0*/  SYNCS.EXCH.64 URZ, [UR8+0x20], UR4 ;  /* 0x00002004083f75b2 */ /* 0x0000220008000100 */
[----:B------:R0:W0:Y:S01]  /*02f0*/  SYNCS.EXCH.64 URZ, [UR8+0x48], UR6 ;  /* 0x00004806083f75b2 */ /* 0x0000220008000100 */
[----:B------:R-:W-:Y:S01]  /*0300*/  NOP ;  /* 0x0000000000007918 */ /* 0x000fe20000000000 */
.L_x_2:
[----:B------:R-:W5:Y:S01]  /*0310*/  SHFL.IDX PT, R0, R0, RZ, 0x1f ;  /* 0x00001fff00007589 */ /* 0x000f6200000e0000 */
[----:B0-----:R-:W0:Y:S01]  /*0320*/  S2UR UR8, SR_CTAID.X ;  /* 0x00000000000879c3 */ /* 0x001e220000002500 */
[----:B------:R-:W-:Y:S01]  /*0330*/  IMAD.IADD R6, R18, 0x1, -R7 ;  /* 0x0000000112067824 */ /* 0x000fe200078e0a07 */
[----:B------:R-:W-:Y:S01]  /*0340*/  SHF.R.S32.HI R10, RZ, 0x1f, R3 ;  /* 0x0000001fff0a7819 */ /* 0x000fe20000011403 */
[----:B------:R-:W1:Y:S01]  /*0350*/  S2R R4, SR_CTAID.Y ;  /* 0x0000000000047919 */ /* 0x000e620000002600 */
[----:B------:R-:W-:Y:S01]  /*0360*/  ELECT P0, URZ, PT ;  /* 0x00000000003f782f */ /* 0x000fe20003800000 */
[----:B------:R-:W-:Y:S01]  /*0370*/  NOP ;  /* 0x0000000000007918 */ /* 0x000fe20000000000 */
[----:B------:R-:W-:Y:S01]  /*0380*/  SHF.R.S32.HI R7, RZ, 0x1f, R6 ;  /* 0x0000001fff077819 */ /* 0x000fe20000011406 */
[----:B------:R-:W-:Y:S01]  /*0390*/  ULDC UR4, c[0x0][0x150] ;  /* 0x0000540000047ab9 */ /* 0x000fe20000000800 */
[----:B------:R-:W-:Y:S01]  /*03a0*/  LEA.HI R10, R10, R3, RZ, 0x2 ;  /* 0x000000030a0a7211 */ /* 0x000fe200078f10ff */
[----:B------:R-:W2:Y:S01]  /*03b0*/  LDC R9, c[0x0][0x144] ;  /* 0x00005100ff097b82 */ /* 0x000ea20000000800 */
[----:B------:R-:W-:Y:S01]  /*03c0*/  LEA.HI R7, R7, R6, RZ, 0x3 ;  /* 0x0000000607077211 */ /* 0x000fe200078f18ff */
[----:B------:R-:W-:Y:S01]  /*03d0*/  NOP ;  /* 0x0000000000007918 */ /* 0x000fe20000000000 */
[----:B------:R-:W-:Y:S01]  /*03e0*/  LOP3.LUT R10, R10, 0x3ffffffc, RZ, 0xc0, !PT ;  /* 0x3ffffffc0a0a7812 */ /* 0x000fe200078ec0ff */
[----:B------:R-:W-:Y:S01]  /*03f0*/  IMAD.MOV.U32 R23, RZ, RZ, 0x1 ;  /* 0x00000001ff177424 */ /* 0x000fe200078e00ff */
[----:B------:R-:W-:-:S02]  /*0400*/  SHF.R.S32.HI R8, RZ, 0x3, R7 ;  /* 0x00000003ff087819 */ /* 0x000fc40000011407 */
[----:B------:R-:W-:Y:S01]  /*0410*/  SHF.R.S32.HI R7, RZ, 0x1f, R7 ;  /* 0x0000001fff077819 */ /* 0x000fe20000011407 */
[----:B------:R-:W-:Y:S01]  /*0420*/  IMAD.IADD R10, R3, 0x1, -R10 ;  /* 0x00000001030a7824 */ /* 0x000fe200078e0a0a */
[----:B------:R-:W3:Y:S01]  /*0430*/  LDC R12, c[0x0][0x140] ;  /* 0x00005000ff0c7b82 */ /* 0x000ee20000000800 */
[----:B------:R-:W-:Y:S02]  /*0440*/  ISETP.NE.AND P3, PT, R5, RZ, PT ;  /* 0x000000ff0500720c */ /* 0x000fe40003f65270 */
[----:B------:R-:W-:Y:S02]  /*0450*/  LEA.HI R7, R7, R8, RZ, 0x2 ;  /* 0x0000000807077211 */ /* 0x000fe400078f10ff */
[----:B-----5:R-:W-:Y:S02]  /*0460*/  ISETP.NE.OR P0, PT, R0, RZ, !P0 ;  /* 0x000000ff0000720c */ /* 0x020fe40004705670 */
[----:B------:R-:W-:Y:S02]  /*0470*/  LOP3.LUT R7, R7, 0xfffffffc, RZ, 0xc0, !PT ;  /* 0xfffffffc07077812 */ /* 0x000fe400078ec0ff */
[----:B0-----:R-:W-:-:S03]  /*0480*/  I2FP.F32.U32 R0, UR8 ;  /* 0x0000000800007c45 */ /* 0x001fc60008201000 */
[----:B------:R-:W-:Y:S02]  /*0490*/  IMAD.IADD R7, R8, 0x1, -R7 ;  /* 0x0000000108077824 */ /* 0x000fe400078e0a07 */
[----:B------:R-:W-:Y:S01]  /*04a0*/  FMUL R0, R0, UR4 ;  /* 0x0000000400007c20 */ /* 0x000fe20008400000 */
[----:B------:R-:W-:Y:S01]  /*04b0*/  ULDC UR4, c[0x0][0x154] ;  /* 0x0000550000047ab9 */ /* 0x000fe20000000800 */
[----:B------:R-:W-:Y:S01]  /*04c0*/  IMAD R7, R10, 0x4, R7 ;  /* 0x000000040a077824 */ /* 0x000fe200078e0207 */
[----:B-1----:R-:W-:Y:S01]  /*04d0*/  I2FP.F32.U32 R8, R4 ;  /* 0x0000000400087245 */ /* 0x002fe20000201000 */
[----:B------:R-:W-:Y:S01]  /*04e0*/  VOTEU.ALL UP0, P0 ;  /* 0x00000000003f7886 */ /* 0x000fe20000000000 */
[----:B------:R-:W-:Y:S01]  /*04f0*/  VOTEU.ALL UP1, P0 ;  /* 0x00000000003f7886 */ /* 0x000fe20000020000 */
[----:B------:R-:W0:Y:S01]  /*0500*/  F2I.U32.TRUNC.NTZ R0, R0 ;  /* 0x0000000000007305 */ /* 0x000e22000020f000 */
[C---:B------:R-:W-:Y:S02]  /*0510*/  IMAD.SHL.U32 R22, R7.reuse, 0x4, RZ ;  /* 0x0000000407167824 */ /* 0x040fe400078e00ff */
[----:B------:R-:W-:Y:S01]  /*0520*/  FMUL R10, R8, UR4 ;  /* 0x00000004080a7c20 */ /* 0x000fe20008400000 */
[----:B------:R-:W1:Y:S01]  /*0530*/  @!UP0 S2UR UR7, SR_CgaCtaId ;  /* 0x00000000000789c3 */ /* 0x000e620000008800 */
[----:B------:R-:W-:Y:S01]  /*0540*/  UMOV UR4, 0x20 ;  /* 0x0000002000047882 */ /* 0x000fe20000000000 */
[----:B------:R-:W-:Y:S01]  /*0550*/  @!UP0 UMOV UR6, 0x400 ;  /* 0x0000040000068882 */ /* 0x000fe20000000000 */
[----:B------:R-:W-:Y:S01]  /*0560*/  LOP3.LUT R22, R7, 0xc, R22, 0x78, !PT ;  /* 0x0000000c07167812 */ /* 0x000fe200078e7816 */
[----:B------:R-:W-:-:S04]  /*0570*/  @!UP0 UIADD3 UR4, -UR4, 0x100000, URZ ;  /* 0x0010000004048890 */ /* 0x000fc8000fffe13f */
[----:B------:R-:W-:Y:S02]  /*0580*/  @!UP0 USHF.L.U32 UR5, UR4, 0xb, URZ ;  /* 0x0000000b04058899 */ /* 0x000fe4000800063f */
[----:B------:R-:W-:Y:S01]  /*0590*/  @!UP0 USHF.L.U32 UR4, UR4, 0x1, URZ ;  /* 0x0000000104048899 */ /* 0x000fe2000800063f */
[----:B------:R-:W5:Y:S01]  /*05a0*/  F2I.U32.TRUNC.NTZ R10, R10 ;  /* 0x0000000a000a7305 */ /* 0x000f62000020f000 */
[----:B---3--:R-:W-:Y:S02]  /*05b0*/  ISETP.EQ.U32.AND P2, PT, R12, 0x1, PT ;  /* 0x000000010c00780c */ /* 0x008fe40003f42070 */
[----:B------:R-:W-:Y:S01]  /*05c0*/  SHF.R.S32.HI R3, RZ, 0x1f, R22 ;  /* 0x0000001fff037819 */ /* 0x000fe20000011416 */
[----:B------:R-:W3:Y:S01]  /*05d0*/  LDC R7, c[0x0][0x148] ;  /* 0x00005200ff077b82 */ /* 0x000ee20000000800 */
[----:B0-----:R-:W-:Y:S02]  /*05e0*/  IMAD.MOV R14, RZ, RZ, -R0 ;  /* 0x000000ffff0e7224 */ /* 0x001fe400078e0a00 */
[----:B------:R-:W-:-:S02]  /*05f0*/  LEA.HI R8, R3, R22, RZ, 0x3 ;  /* 0x0000001603087211 */ /* 0x000fc400078f18ff */
[----:B--2---:R-:W-:Y:S02]  /*0600*/  IMAD R3, R9, R14, UR8 ;  /* 0x0000000809037e24 */ /* 0x004fe4000f8e020e */
[----:B------:R-:W-:Y:S02]  /*0610*/  LOP3.LUT R11, R8, 0xfffffff8, RZ, 0xc0, !PT ;  /* 0xfffffff8080b7812 */ /* 0x000fe400078ec0ff */
[----:B------:R-:W-:Y:S01]  /*0620*/  SHF.R.S32.HI R9, RZ, 0x1f, R2 ;  /* 0x0000001fff097819 */ /* 0x000fe20000011402 */
[----:B-----5:R-:W-:Y:S02]  /*0630*/  IMAD.MOV R24, RZ, RZ, -R10 ;  /* 0x000000ffff187224 */ /* 0x020fe400078e0a0a */
[----:B------:R-:W-:Y:S01]  /*0640*/  IMAD.IADD R0, R22, 0x1, -R11 ;  /* 0x0000000116007824 */ /* 0x000fe200078e0a0b */
[----:B------:R-:W-:Y:S01]  /*0650*/  LEA.HI R9, R9, R2, RZ, 0x2 ;  /* 0x0000000209097211 */ /* 0x000fe200078f10ff */
[----:B-1----:R-:W-:Y:S01]  /*0660*/  @!UP0 ULEA UR6, UR7, UR6, 0x18 ;  /* 0x0000000607068291 */ /* 0x002fe2000f8ec03f */
[----:B------:R-:W-:-:S02]  /*0670*/  VOTEU.ALL UP0, P0 ;  /* 0x00000000003f7886 */ /* 0x000fc40000000000 */
[----:B------:R-:W-:Y:S02]  /*0680*/  LOP3.LUT R9, R9, 0xfffffffc, RZ, 0xc0, !PT ;  /* 0xfffffffc09097812 */ /* 0x000fe400078ec0ff */
[----:B------:R-:W-:Y:S02]  /*0690*/  ISETP.NE.AND P4, PT, R0, R3, PT ;  /* 0x000000030000720c */ /* 0x000fe40003f85270 */
[----:B------:R-:W-:Y:S01]  /*06a0*/  LOP3.LUT P0, RZ, R6, 0x7, RZ, 0xc0, !PT ;  /* 0x0000000706ff7812 */ /* 0x000fe2000780c0ff */
[----:B------:R-:W-:Y:S02]  /*06b0*/  IMAD.IADD R0, R2, 0x1, -R9 ;  /* 0x0000000102007824 */ /* 0x000fe400078e0a09 */
[----:B---3--:R-:W-:Y:S01]  /*06c0*/  IMAD R9, R7, R24, R4 ;  /* 0x0000001807097224 */ /* 0x008fe200078e0204 */
[----:B------:R-:W-:Y:S01]  /*06d0*/  ISETP.LT.U32.AND P0, PT, R22, 0x8, !P0 ;  /* 0x000000081600780c */ /* 0x000fe20004701070 */
[----:B------:R-:W-:Y:S01]  /*06e0*/  VIADD R6, R5, 0xffffffff ;  /* 0xffffffff05067836 */ /* 0x000fe20000000000 */
[----:B------:R-:W-:Y:S01]  /*06f0*/  ISETP.NE.AND P1, PT, R0, 0x3, PT ;  /* 0x000000030000780c */ /* 0x000fe20003f25270 */
[----:B------:R-:W0:Y:S02]  /*0700*/  FENCE.VIEW.ASYNC.S ;  /* 0x00000000000073c6 */ /* 0x000e240000000000 */
[----:B0-----:R0:W1:Y:S01]  /*0710*/  @!UP0 SYNCS.EXCH.64 URZ, [UR6+0x60], UR4 ;  /* 0x00006004063f85b2 */ /* 0x0010620008000100 */
[----:B------:R-:W-:-:S02]  /*0720*/  SEL R2, RZ, 0x1, !P0 ;  /* 0x00000001ff027807 */ /* 0x000fc40004000000 */
[----:B------:R-:W-:Y:S02]  /*0730*/  ISETP.EQ.OR P1, PT, R0, RZ, !P1 ;  /* 0x000000ff0000720c */ /* 0x000fe40004f22670 */
[----:B------:R-:W-:Y:S02]  /*0740*/  @P4 SHF.R.S32.HI R8, RZ, 0x3, R8 ;  /* 0x00000003ff084819 */ /* 0x000fe40000011408 */
[----:B------:R-:W-:Y:S02]  /*0750*/  ISETP.EQ.AND P1, PT, R5, RZ, P1 ;  /* 0x000000ff0500720c */ /* 0x000fe40000f22270 */
[----:B------:R-:W-:Y:S02]  /*0760*/  @P4 ISETP.NE.AND P5, PT, R8, R9, PT ;  /* 0x000000090800420c */ /* 0x000fe40003fa5270 */
[----:B------:R-:W-:Y:S02]  /*0770*/  ISETP.GE.U32.AND P6, PT, R6, 0x2, PT ;  /* 0x000000020600780c */ /* 0x000fe40003fc6070 */
[----:B------:R-:W-:-:S02]  /*0780*/  @P4 SEL R23, RZ, 0x1, P5 ;  /* 0x00000001ff174807 */ /* 0x000fc40002800000 */
[----:B------:R-:W-:Y:S01]  /*0790*/  SEL R19, RZ, 0x1, !P1 ;  /* 0x00000001ff137807 */ /* 0x000fe20004800000 */
[----:B------:R0:W2:Y:S01]  /*07a0*/  @!UP1 SYNCS.EXCH.64 URZ, [UR6+0x68], UR4 ;  /* 0x00006804063f95b2 */ /* 0x0000a20008000100 */
[----:B------:R-:W-:Y:S01]  /*07b0*/  LOP3.LUT R23, R23, R2, RZ, 0xc0, !PT ;  /* 0x0000000217177212 */ /* 0x000fe200078ec0ff */
[----:B------:R-:W-:Y:S01]  /*07c0*/  NOP ;  /* 0x0000000000007918 */ /* 0x000fe20000000000 */
[----:B------:R-:W-:Y:S01]  /*07d0*/  SEL R19, R19, 0x2, P6 ;  /* 0x0000000213137807 */ /* 0x000fe20003000000 */
[----:B------:R-:W-:Y:S06]  /*07e0*/  @!P2 BRA `(.L_x_3) ;  /* 0x000000000008a947 */ /* 0x000fec0003800000 */
[----:B-12-4-:R-:W-:Y:S01]  /*07f0*/  UCGABAR_ARV ;  /* 0x00000000000079c7 */ /* 0x016fe20008000000 */
[----:B------:R-:W-:Y:S05]  /*0800*/  BRA `(.L_x_4) ;  /* 0x0000000000047947 */ /* 0x000fea0003800000 */
.L_x_3:
[----:B-12-4-:R-:W-:Y:S01]  /*0810*/  NOP ;  /* 0x0000000000007918 */ /* 0x016fe20000000000 */
.L_x_4:
[----:B------:R-:W1:Y:S01]  /*0820*/  LDC R2, c[0x0][0x65c] ;  /* 0x00019700ff027b82 */ /* 0x000e620000000800 */
[----:B------:R-:W-:Y:S01]  /*0830*/  LOP3.LUT R5, R5, 0xfffff7ff, RZ, 0xc0, !PT ;  /* 0xfffff7ff05057812 */ /* 0x000fe200078ec0ff */
[----:B------:R-:W-:Y:S02]  /*0840*/  IMAD.U32 R8, RZ, RZ, UR8 ;  /* 0x00000008ff087e24 */ /* 0x000fe4000f8e00ff */
[----:B------:R-:W-:Y:S01]  /*0850*/  IMAD.MOV.U32 R9, RZ, RZ, RZ ;  /* 0x000000ffff097224 */ /* 0x000fe200078e00ff */
[----:B-1----:R-:W-:-:S13]  /*0860*/  ISETP.NE.AND P1, PT, R2, 0x1, PT ;  /* 0x000000010200780c */ /* 0x002fda0003f25270 */
[----:B------:R-:W1:Y:S01]  /*0870*/  @P1 LDC R17, c[0x0][0x10] ;  /* 0x00000400ff111b82 */ /* 0x000e620000000800 */
[----:B------:R-:W-:Y:S01]  /*0880*/  @P1 LOP3.LUT R5, R5, 0x800, RZ, 0xfc, !PT ;  /* 0x0000080005051812 */ /* 0x000fe200078efcff */
[----:B------:R-:W-:Y:S02]  /*0890*/  @P1 IMAD.MOV.U32 R5, RZ, RZ, RZ ;  /* 0x000000ffff051224 */ /* 0x000fe400078e00ff */
[----:B------:R-:W-:-:S04]  /*08a0*/  @P1 IMAD.MOV.U32 R13, RZ, RZ, RZ ;  /* 0x000000ffff0d1224 */ /* 0x000fc800078e00ff */
[----:B------:R-:W2:Y:S01]  /*08b0*/  @!P1 LDC R11, c[0x0][0xc] ;  /* 0x00000300ff0b9b82 */ /* 0x000ea20000000800 */
[----:B-1----:R-:W-:-:S04]  /*08c0*/  @P1 IMAD.WIDE.U32 R16, R17, UR8, R4 ;  /* 0x0000000811101c25 */ /* 0x002fc8000f8e0004 */
[----:B------:R-:W-:Y:S02]  /*08d0*/  @P1 IMAD.IADD R17, R17, 0x1, R13 ;  /* 0x0000000111111824 */ /* 0x000fe400078e020d */
[----:B--2---:R-:W-:-:S04]  /*08e0*/  @!P1 IMAD.WIDE.U32 R8, R4, R11, R8 ;  /* 0x0000000b04089225 */ /* 0x004fc800078e0008 */
[----:B------:R-:W-:Y:S02]  /*08f0*/  @!P1 IMAD.MOV.U32 R16, RZ, RZ, R8 ;  /* 0x000000ffff109224 */ /* 0x000fe400078e0008 */
[----:B------:R-:W-:Y:S01]  /*0900*/  @!P1 IMAD.MOV.U32 R17, RZ, RZ, R9 ;  /* 0x000000ffff119224 */ /* 0x000fe200078e0009 */
[----:B------:R-:W-:Y:S06]  /*0910*/  @!P2 BRA `(.L_x_5) ;  /* 0x00000000000ca947 */ /* 0x000fec0003800000 */
[----:B------:R-:W-:Y:S01]  /*0920*/  UCGABAR_WAIT ;  /* 0x0000000000007dc7 */ /* 0x000fe20008000000 */
[----:B------:R-:W-:Y:S01]  /*0930*/  CCTL.IVALL ;  /* 0x00000000ff00798f */ /* 0x000fe20002000000 */
[----:B------:R-:W-:Y:S05]  /*0940*/  BRA `(.L_x_6) ;  /* 0x0000000000047947 */ /* 0x000fea0003800000 */
.L_x_5:
[----:B------:R-:W-:Y:S06]  /*0950*/  BAR.SYNC.DEFER_BLOCKING 0x0 ;  /* 0x0000000000007b1d */ /* 0x000fec0000010000 */
.L_x_6:
[----:B------:R-:W-:Y:S05]  /*0960*/  @!P3 BRA `(.L_x_7) ;  /* 0x000000680070b947 */ /* 0x000fea0003800000 */
[----:B------:R-:W-:-:S13]  /*0970*/  ISETP.GT.U32.AND P0, PT, R6, 0x1, PT ;  /* 0x000000010600780c */ /* 0x000fda0003f04070 */
[----:B0-----:R-:W-:Y:S05]  /*0980*/  @P0 EXIT ;  /* 0x000000000000094d */ /* 0x001fea0003800000 */
[----:B------:R-:W-:Y:S01]  /*0990*/  ULDC.64 UR4, c[0x0][0x650] ;  /* 0x0001940000047ab9 */ /* 0x000fe20000000a00 */
[----:B------:R-:W-:Y:S01]  /*09a0*/  PRMT R0, RZ, 0x7610, R0 ;  /* 0x00007610ff007816 */ /* 0x000fe20000000000 */
[----:B------:R-:W-:Y:S01]  /*09b0*/  IMAD.MOV.U32 R102, RZ, RZ, -0x1 ;  /* 0xffffffffff667424 */ /* 0x000fe200078e00ff */
[----:B------:R-:W-:Y:S01]  /*09c0*/  ISETP.GE.U32.AND P0, PT, R16, UR4, PT ;  /* 0x0000000410007c0c */ /* 0x000fe2000bf06070 */
[----:B------:R-:W-:Y:S02]  /*09d0*/  IMAD.MOV.U32 R92, RZ, RZ, -0x1 ;  /* 0xffffffffff5c7424 */ /* 0x000fe400078e00ff */
[----:B------:R-:W-:Y:S01]  /*09e0*/  IMAD.MOV.U32 R89, RZ, RZ, -0x1 ;  /* 0xffffffffff597424 */ /* 0x000fe200078e00ff */
[----:B------:R-:W-:-:S13]  /*09f0*/  ISETP.GE.U32.AND.EX P0, PT, R17, UR5, PT, P0 ;  /* 0x0000000511007c0c */ /* 0x000fda000bf06100 */
[----:B------:R-:W-:Y:S05]  /*0a00*/  @P0 BRA `(.L_x_8) ;  /* 0x0000000400280947 */ /* 0x000fea0003800000 */
[----:B------:R-:W0:Y:S01]  /*0a10*/  LDC.64 R20, c[0x0][0x628] ;  /* 0x00018a00ff147b82 */ /* 0x000e220000000a00 */
[----:B------:R-:W-:Y:S02]  /*0a20*/  IMAD.MOV.U32 R8, RZ, RZ, R16 ;  /* 0x000000ffff087224 */ /* 0x000fe400078e0010 */
[----:B------:R-:W-:-:S05]  /*0a30*/  IMAD.MOV.U32 R9, RZ, RZ, R17 ;  /* 0x000000ffff097224 */ /* 0x000fca00078e0011 */
[----:B------:R-:W1:Y:S08]  /*0a40*/  LDC R0, c[0x0][0x630] ;  /* 0x00018c00ff007b82 */ /* 0x000e700000000800 */
[----:B------:R-:W2:Y:S01]  /*0a50*/  LDC.64 R26, c[0x0][0x620] ;  /* 0x00018800ff1a7b82 */ /* 0x000ea20000000a00 */
[----:B0-----:R-:W-:-:S04]  /*0a60*/  ISETP.NE.U32.AND P0, PT, R20, RZ, PT ;  /* 0x000000ff1400720c */ /* 0x001fc80003f05070 */
[----:B------:R-:W-:-:S13]  /*0a70*/  ISETP.NE.AND.EX P0, PT, R21, RZ, PT, P0 ;  /* 0x000000ff1500720c */ /* 0x000fda0003f05300 */
[----:B-12---:R-:W-:Y:S05]  /*0a80*/  @!P0 BRA `(.L_x_9) ;  /* 0x0000000000288947 */ /* 0x006fea0003800000 */
[----:B------:R-:W0:Y:S02]  /*0a90*/  LDC R13, c[0x0][0x634] ;  /* 0x00018d00ff0d7b82 */ /* 0x000e240000000800 */
[----:B0-----:R-:W-:-:S05]  /*0aa0*/  IADD3 R13, P0, R16, R13, RZ ;  /* 0x0000000d100d7210 */ /* 0x001fca0007f1e0ff */
[----:B------:R-:W-:-:S04]  /*0ab0*/  IMAD.X R15, RZ, RZ, R17, P0 ;  /* 0x000000ffff0f7224 */ /* 0x000fc800000e0611 */
[----:B------:R-:W-:-:S04]  /*0ac0*/  IMAD.WIDE.U32 R8, R15, R20, RZ ;  /* 0x000000140f087225 */ /* 0x000fc800078e00ff */
[----:B------:R-:W-:-:S04]  /*0ad0*/  IMAD.WIDE.U32 R10, P0, R13, R21, R8 ;  /* 0x000000150d0a7225 */ /* 0x000fc80007800008 */
[----:B------:R-:W-:-:S04]  /*0ae0*/  IMAD.WIDE.U32 R8, R13, R20, RZ ;  /* 0x000000140d087225 */ /* 0x000fc800078e00ff */
[----:B------:R-:W-:Y:S01]  /*0af0*/  IMAD.X R13, RZ, RZ, RZ, P0 ;  /* 0x000000ffff0d7224 */ /* 0x000fe200000e06ff */
[----:B------:R-:W-:Y:S01]  /*0b00*/  IADD3 RZ, P0, R9, R10, RZ ;  /* 0x0000000a09ff7210 */ /* 0x000fe20007f1e0ff */
[----:B------:R-:W-:-:S04]  /*0b10*/  IMAD.MOV.U32 R12, RZ, RZ, R11 ;  /* 0x000000ffff0c7224 */ /* 0x000fc800078e000b */
[----:B------:R-:W-:-:S08]  /*0b20*/  IMAD.WIDE.U32.X R8, R15, R21, R12, P0 ;  /* 0x000000150f087225 */ /* 0x000fd000000e040c */
.L_x_9:
[----:B------:R-:W0:Y:S01]  /*0b30*/  LDC.64 R20, c[0x0][0x640] ;  /* 0x00019000ff147b82 */ /* 0x000e220000000a00 */
[--C-:B------:R-:W-:Y:S01]  /*0b40*/  SHF.R.U64 R89, R8, R0, R9.reuse ;  /* 0x0000000008597219 */ /* 0x100fe20000001209 */
[----:B------:R-:W-:Y:S01]  /*0b50*/  IMAD R28, R7, R24, R4 ;  /* 0x00000018071c7224 */ /* 0x000fe200078e0204 */
[----:B------:R-:W-:Y:S01]  /*0b60*/  SHF.R.U32.HI R0, RZ, R0, R9 ;  /* 0x00000000ff007219 */ /* 0x000fe20000011609 */
[----:B------:R-:W-:Y:S01]  /*0b70*/  IMAD.MOV.U32 R25, RZ, RZ, 0x1 ;  /* 0x00000001ff197424 */ /* 0x000fe200078e00ff */
[----:B------:R-:W-:-:S03]  /*0b80*/  IADD3 R5, P0, RZ, -R89, RZ ;  /* 0x80000059ff057210 */ /* 0x000fc60007f1e0ff */
[----:B------:R-:W1:Y:S02]  /*0b90*/  LDC R6, c[0x0][0x618] ;  /* 0x00018600ff067b82 */ /* 0x000e640000000800 */
[----:B------:R-:W-:-:S04]  /*0ba0*/  IMAD.X R9, RZ, RZ, ~R0, P0 ;  /* 0x000000ffff097224 */ /* 0x000fc800000e0e00 */
[-C--:B------:R-:W-:Y:S02]  /*0bb0*/  IMAD R0, R9, R26.reuse, RZ ;  /* 0x0000001a09007224 */ /* 0x080fe400078e02ff */
[----:B------:R-:W2:Y:S01]  /*0bc0*/  LDC R11, c[0x0][0x608] ;  /* 0x00018200ff0b7b82 */ /* 0x000ea20000000800 */
[----:B------:R-:W-:-:S04]  /*0bd0*/  IMAD.WIDE.U32 R8, R5, R26, R16 ;  /* 0x0000001a05087225 */ /* 0x000fc800078e0010 */
[----:B------:R-:W-:-:S03]  /*0be0*/  IMAD R5, R5, R27, R0 ;  /* 0x0000001b05057224 */ /* 0x000fc600078e0200 */
[----:B------:R-:W3:Y:S01]  /*0bf0*/  LDC R12, c[0x0][0x658] ;  /* 0x00019600ff0c7b82 */ /* 0x000ee20000000800 */
[----:B0-----:R-:W-:Y:S01]  /*0c00*/  ISETP.NE.U32.AND P0, PT, R20, RZ, PT ;  /* 0x000000ff1400720c */ /* 0x001fe20003f05070 */
[----:B------:R-:W-:Y:S02]  /*0c10*/  IMAD.IADD R5, R9, 0x1, R5 ;  /* 0x0000000109057824 */ /* 0x000fe400078e0205 */
[----:B------:R-:W-:Y:S01]  /*0c20*/  IMAD.MOV.U32 R9, RZ, RZ, -0x1 ;  /* 0xffffffffff097424 */ /* 0x000fe200078e00ff */
[----:B------:R-:W-:-:S03]  /*0c30*/  ISETP.NE.AND.EX P0, PT, R21, RZ, PT, P0 ;  /* 0x000000ff1500720c */ /* 0x000fc60003f05300 */
[----:B------:R-:W0:Y:S01]  /*0c40*/  LDC R15, c[0x0][0x600] ;  /* 0x00018000ff0f7b82 */ /* 0x000e220000000800 */
[-CC-:B-1----:R-:W-:Y:S02]  /*0c50*/  SHF.R.U64 R13, R8, R6.reuse, R5.reuse ;  /* 0x00000006080d7219 */ /* 0x182fe40000001205 */
[----:B------:R-:W-:-:S05]  /*0c60*/  SHF.R.U32.HI R0, RZ, R6, R5 ;  /* 0x00000006ff007219 */ /* 0x000fca0000011605 */
[----:B------:R-:W1:Y:S01]  /*0c70*/  LDC R14, c[0x0][0x648] ;  /* 0x00019200ff0e7b82 */ /* 0x000e620000000800 */
[-CC-:B--2---:R-:W-:Y:S02]  /*0c80*/  SHF.R.U64 R29, R13, R11.reuse, R0.reuse ;  /* 0x0000000b0d1d7219 */ /* 0x184fe40000001200 */
[----:B------:R-:W-:-:S05]  /*0c90*/  SHF.R.U32.HI R5, RZ, R11, R0 ;  /* 0x0000000bff057219 */ /* 0x000fca0000011600 */
[----:B------:R-:W2:Y:S01]  /*0ca0*/  LDC R26, c[0x0][0x638] ;  /* 0x00018e00ff1a7b82 */ /* 0x000ea20000000800 */
[-CC-:B---3--:R-:W-:Y:S02]  /*0cb0*/  SHF.R.U64 R24, R29, R12.reuse, R5.reuse ;  /* 0x0000000c1d187219 */ /* 0x188fe40000001205 */
[-C--:B------:R-:W-:Y:S02]  /*0cc0*/  SHF.L.U32 R0, R9, R12.reuse, RZ ;  /* 0x0000000c09007219 */ /* 0x080fe400000006ff */
[----:B------:R-:W-:Y:S01]  /*0cd0*/  SHF.R.U32.HI R5, RZ, R12, R5 ;  /* 0x0000000cff057219 */ /* 0x000fe20000011605 */
[----:B------:R-:W-:Y:S01]  /*0ce0*/  IMAD.MOV.U32 R4, RZ, RZ, R24 ;  /* 0x000000ffff047224 */ /* 0x000fe200078e0018 */
[----:B------:R-:W-:Y:S01]  /*0cf0*/  LOP3.LUT R10, RZ, R0, RZ, 0x33, !PT ;  /* 0x00000000ff0a7212 */ /* 0x000fe200078e33ff */
[----:B------:R-:W3:Y:S01]  /*0d00*/  LDC R27, c[0x0][0x610] ;  /* 0x00018400ff1b7b82 */ /* 0x000ee20000000800 */
[----:B------:R-:W-:Y:S05]  /*0d10*/  @!P0 BRA `(.L_x_10) ;  /* 0x0000000000288947 */ /* 0x000fea0003800000 */
[----:B------:R-:W4:Y:S02]  /*0d20*/  LDC R9, c[0x0][0x64c] ;  /* 0x00019300ff097b82 */ /* 0x000f240000000800 */
[----:B----4-:R-:W-:-:S05]  /*0d30*/  IADD3 R9, P0, R24, R9, RZ ;  /* 0x0000000918097210 */ /* 0x010fca0007f1e0ff */
        /* <DEDUP_REMOVED lines=8> */
.L_x_10:
[----:B-1----:R-:W-:Y:S01]  /*0dc0*/  SHF.R.U64 R4, R4, R14, R5 ;  /* 0x0000000e04047219 */ /* 0x002fe20000001205 */
[----:B0-----:R-:W-:Y:S01]  /*0dd0*/  VIADD R6, R15, 0xffffffff ;  /* 0xffffffff0f067836 */ /* 0x001fe20000000000 */
[----:B------:R-:W-:Y:S02]  /*0de0*/  SHF.L.U32 R0, R25, R12, RZ ;  /* 0x0000000c19007219 */ /* 0x000fe400000006ff */
[----:B------:R-:W-:Y:S01]  /*0df0*/  LOP3.LUT R5, R29, R10, RZ, 0xc0, !PT ;  /* 0x0000000a1d057212 */ /* 0x000fe200078ec0ff */
[----:B------:R-:W-:Y:S01]  /*0e00*/  IMAD.MOV R7, RZ, RZ, -R4 ;  /* 0x000000ffff077224 */ /* 0x000fe200078e0a04 */
[----:B------:R-:W-:Y:S02]  /*0e10*/  SEL R3, R3, R28, !P1 ;  /* 0x0000001c03037207 */ /* 0x000fe40004800000 */
[----:B------:R-:W-:Y:S01]  /*0e20*/  LOP3.LUT R6, R13, R6, RZ, 0xc0, !PT ;  /* 0x000000060d067212 */ /* 0x000fe200078ec0ff */
[----:B------:R-:W-:Y:S02]  /*0e30*/  IMAD R4, R0, R4, R5 ;  /* 0x0000000400047224 */ /* 0x000fe400078e0205 */
[----:B--2---:R-:W-:-:S02]  /*0e40*/  IMAD R0, R7, R26, R24 ;  /* 0x0000001a07007224 */ /* 0x004fc400078e0218 */
[----:B---3--:R-:W-:Y:S02]  /*0e50*/  IMAD R3, R4, R27, R3 ;  /* 0x0000001b04037224 */ /* 0x008fe400078e0203 */
[----:B------:R-:W-:Y:S02]  /*0e60*/  IMAD R102, R0, R15, R6 ;  /* 0x0000000f00667224 */ /* 0x000fe400078e0206 */
[----:B------:R-:W-:-:S03]  /*0e70*/  IMAD.MOV.U32 R4, RZ, RZ, 0x1 ;  /* 0x00000001ff047424 */ /* 0x000fc600078e00ff */
[----:B------:R-:W-:Y:S02]  /*0e80*/  SEL R92, R102, R3, !P1 ;  /* 0x00000003665c7207 */ /* 0x000fe40004800000 */
[----:B------:R-:W-:Y:S02]  /*0e90*/  PRMT R0, R4, 0x7610, R0 ;  /* 0x0000761004007816 */ /* 0x000fe40000000000 */
[----:B------:R-:W-:-:S07]  /*0ea0*/  SEL R102, R3, R102, !P1 ;  /* 0x0000006603667207 */ /* 0x000fce0004800000 */
.L_x_8:
[----:B------:R-:W-:-:S08]  /*0eb0*/  NOP ;  /* 0x0000000000007918 */ /* 0x000fd00000000000 */
[----:B------:R-:W0:Y:S02]  /*0ec0*/  USETMAXREG.TRY_ALLOC.CTAPOOL UP0, 0xe8 ;  /* 0x000000e8000079c8 */ /* 0x000e240008000600 */
[----:B0-----:R-:W-:-:S13]  /*0ed0*/  PLOP3.LUT P0, PT, PT, PT, UP0, 0x80, 0x0 ;  /* 0x000000000000781c */ /* 0x001fda0003f0f008 */
[----:B------:R-:W-:Y:S05]  /*0ee0*/  @!P0 BRA `(.L_x_8) ;  /* 0xfffffffc00f08947 */ /* 0x000fea000383ffff */
[----:B------:R-:W-:Y:S01]  /*0ef0*/  ULDC.64 UR4, c[0x0][0x598] ;  /* 0x0001660000047ab9 */ /* 0x000fe20000000a00 */
[----:B------:R-:W-:Y:S01]  /*0f00*/  ULDC.64 UR36, c[0x0][0x208] ;  /* 0x0000820000247ab9 */ /* 0x000fe20000000a00 */
[----:B------:R-:W-:-:S04]  /*0f10*/  ISETP.NE.U32.AND P0, PT, RZ, UR4, PT ;  /* 0x00000004ff007c0c */ /* 0x000fc8000bf05070 */
[----:B------:R-:W-:-:S13]  /*0f20*/  ISETP.NE.AND.EX P0, PT, RZ, UR5, PT, P0 ;  /* 0x00000005ff007c0c */ /* 0x000fda000bf05300 */
[----:B------:R-:W-:Y:S05]  /*0f30*/  @!P0 BRA `(.L_x_11) ;  /* 0x00000000001c8947 */ /* 0x000fea0003800000 */
[----:B------:R-:W0:Y:S02]  /*0f40*/  LDC.64 R4, c[0x0][0x598] ;  /* 0x00016600ff047b82 */ /* 0x000e240000000a00 */
[----:B0-----:R-:W2:Y:S02]  /*0f50*/  LDG.E.64 R4, desc[UR36][R4.64] ;  /* 0x0000002404047981 */ /* 0x001ea4000c1e1b00 */
[----:B--2---:R-:W-:-:S04]  /*0f60*/  ISETP.NE.U32.AND P0, PT, R4, RZ, PT ;  /* 0x000000ff0400720c */ /* 0x004fc80003f05070 */
[----:B------:R-:W-:-:S13]  /*0f70*/  ISETP.NE.AND.EX P0, PT, R5, RZ, PT, P0 ;  /* 0x000000ff0500720c */ /* 0x000fda0003f05300 */
[----:B------:R-:W-:Y:S05]  /*0f80*/  @!P0 BRA `(.L_x_11) ;  /* 0x0000000000088947 */ /* 0x000fea0003800000 */
[----:B------:R0:W5:Y:S01]  /*0f90*/  LD.E R88, desc[UR36][R4.64] ;  /* 0x0000002404587980 */ /* 0x000162000c101900 */
[----:B------:R-:W-:Y:S05]  /*0fa0*/  BRA `(.L_x_12) ;  /* 0x0000000000247947 */ /* 0x000fea0003800000 */
.L_x_11:
[----:B------:R-:W-:Y:S02]  /*0fb0*/  ULDC.64 UR4, c[0x0][0x588] ;  /* 0x0001620000047ab9 */ /* 0x000fe40000000a00 */
[----:B------:R-:W-:-:S04]  /*0fc0*/  ISETP.NE.U32.AND P0, PT, RZ, UR4, PT ;  /* 0x00000004ff007c0c */ /* 0x000fc8000bf05070 */
[----:B------:R-:W-:-:S13]  /*0fd0*/  ISETP.NE.AND.EX P0, PT, RZ, UR5, PT, P0 ;  /* 0x00000005ff007c0c */ /* 0x000fda000bf05300 */
[----:B------:R-:W-:Y:S05]  /*0fe0*/  @!P0 BRA `(.L_x_13) ;  /* 0x00000000000c8947 */ /* 0x000fea0003800000 */
[----:B------:R-:W0:Y:S02]  /*0ff0*/  LDC.64 R4, c[0x0][0x588] ;  /* 0x00016200ff047b82 */ /* 0x000e240000000a00 */
[----:B0-----:R1:W5:Y:S01]  /*1000*/  LDG.E R88, desc[UR36][R4.64] ;  /* 0x0000002404587981 */ /* 0x001362000c1e1900 */
[----:B------:R-:W-:Y:S05]  /*1010*/  BRA `(.L_x_12) ;  /* 0x0000000000087947 */ /* 0x000fea0003800000 */
.L_x_13:
[----:B------:R-:W-:Y:S02]  /*1020*/  ULDC UR4, c[0x0][0x580] ;  /* 0x0001600000047ab9 */ /* 0x000fe40000000800 */
[----:B------:R-:W-:-:S07]  /*1030*/  IMAD.U32 R88, RZ, RZ, UR4 ;  /* 0x00000004ff587e24 */ /* 0x000fce000f8e00ff */
.L_x_12:
[----:B------:R-:W-:Y:S02]  /*1040*/  ULDC.64 UR4, c[0x0][0x5a0] ;  /* 0x0001680000047ab9 */ /* 0x000fe40000000a00 */
[----:B------:R-:W-:-:S04]  /*1050*/  ISETP.NE.U32.AND P0, PT, RZ, UR4, PT ;  /* 0x00000004ff007c0c */ /* 0x000fc8000bf05070 */
[----:B------:R-:W-:-:S13]  /*1060*/  ISETP.NE.AND.EX P0, PT, RZ, UR5, PT, P0 ;  /* 0x00000005ff007c0c */ /* 0x000fda000bf05300 */
[----:B------:R-:W-:Y:S05]  /*1070*/  @!P0 BRA `(.L_x_14) ;  /* 0x00000000001c8947 */ /* 0x000fea0003800000 */
[----:B01----:R-:W0:Y:S02]  /*1080*/  LDC.64 R4, c[0x0][0x5a0] ;  /* 0x00016800ff047b82 */ /* 0x003e240000000a00 */
[----:B0-----:R-:W2:Y:S02]  /*1090*/  LDG.E.64 R4, desc[UR36][R4.64] ;  /* 0x0000002404047981 */ /* 0x001ea4000c1e1b00 */
[----:B--2---:R-:W-:-:S04]  /*10a0*/  ISETP.NE.U32.AND P0, PT, R4, RZ, PT ;  /* 0x000000ff0400720c */ /* 0x004fc80003f05070 */
[----:B------:R-:W-:-:S13]  /*10b0*/  ISETP.NE.AND.EX P0, PT, R5, RZ, PT, P0 ;  /* 0x000000ff0500720c */ /* 0x000fda0003f05300 */
[----:B------:R-:W-:Y:S05]  /*10c0*/  @!P0 BRA `(.L_x_14) ;  /* 0x0000000000088947 */ /* 0x000fea0003800000 */
[----:B------:R0:W5:Y:S01]  /*10d0*/  LD.E R90, desc[UR36][R4.64] ;  /* 0x00000024045a7980 */ /* 0x000162000c101900 */
[----:B------:R-:W-:Y:S05]  /*10e0*/  BRA `(.L_x_15) ;  /* 0x0000000000247947 */ /* 0x000fea0003800000 */
.L_x_14:
[----:B------:R-:W-:Y:S02]  /*10f0*/  ULDC.64 UR4, c[0x0][0x590] ;  /* 0x0001640000047ab9 */ /* 0x000fe40000000a00 */
[----:B------:R-:W-:-:S04]  /*1100*/  ISETP.NE.U32.AND P0, PT, RZ, UR4, PT ;  /* 0x00000004ff007c0c */ /* 0x000fc8000bf05070 */
[----:B------:R-:W-:-:S13]  /*1110*/  ISETP.NE.AND.EX P0, PT, RZ, UR5, PT, P0 ;  /* 0x00000005ff007c0c */ /* 0x000fda000bf05300 */
[----:B------:R-:W-:Y:S05]  /*1120*/  @!P0 BRA `(.L_x_16) ;  /* 0x00000000000c8947 */ /* 0x000fea0003800000 */
[----:B------:R-:W2:Y:S02]  /*1130*/  LDC.64 R90, c[0x0][0x590] ;  /* 0x00016400ff5a7b82 */ /* 0x000ea40000000a00 */
[----:B--2---:R2:W5:Y:S01]  /*1140*/  LDG.E R90, desc[UR36][R90.64] ;  /* 0x000000245a5a7981 */ /* 0x004562000c1e1900 */
[----:B------:R-:W-:Y:S05]  /*1150*/  BRA `(.L_x_15) ;  /* 0x0000000000087947 */ /* 0x000fea0003800000 */
.L_x_16:
[----:B------:R-:W-:Y:S02]  /*1160*/  ULDC UR4, c[0x0][0x584] ;  /* 0x0001610000047ab9 */ /* 0x000fe40000000800 */
[----:B------:R-:W-:-:S07]  /*1170*/  IMAD.U32 R90, RZ, RZ, UR4 ;  /* 0x00000004ff5a7e24 */ /* 0x000fce000f8e00ff */
.L_x_15:
[----:B------:R-:W-:-:S13]  /*1180*/  LOP3.LUT P0, RZ, R0, 0xff, RZ, 0xc0, !PT ;  /* 0x000000ff00ff7812 */ /* 0x000fda000780c0ff */
[----:B------:R-:W-:Y:S05]  /*1190*/  @!P0 EXIT ;  /* 0x000000000000894d */ /* 0x000fea0003800000 */
[----:B------:R-:W-:Y:S01]  /*11a0*/  ULDC UR4, c[0x0][0x28c] ;  /* 0x0000a30000047ab9 */ /* 0x000fe20000000800 */
[----:B------:R-:W-:Y:S01]  /*11b0*/  LOP3.LUT R106, R19, 0x1, RZ, 0xfc, !PT ;  /* 0x00000001136a7812 */ /* 0x000fe200078efcff */
[----:B------:R-:W-:Y:S01]  /*11c0*/  UIADD3 UR4, UR4, 0x1f, URZ ;  /* 0x0000001f04047890 */ /* 0x000fe2000fffe03f */
[----:B------:R-:W-:Y:S01]  /*11d0*/  UMOV UR38, URZ ;  /* 0x0000003f00267c82 */ /* 0x000fe20008000000 */
[----:B------:R-:W-:Y:S02]  /*11e0*/  UMOV UR39, URZ ;  /* 0x0000003f00277c82 */ /* 0x000fe40008000000 */
[----:B------:R-:W-:-:S04]  /*11f0*/  USHF.R.S32.HI UR5, URZ, 0x1f, UR4 ;  /* 0x0000001f3f057899 */ /* 0x000fc80008011404 */
[----:B------:R-:W-:-:S04]  /*1200*/  ULEA.HI UR5, UR5, UR4, URZ, 0x5 ;  /* 0x0000000405057291 */ /* 0x000fc8000f8f283f */
[----:B------:R-:W-:-:S12]  /*1210*/  USHF.R.S32.HI UR40, URZ, 0x5, UR5 ;  /* 0x000000053f287899 */ /* 0x000fd80008011405 */
.L_x_162:
[----:B------:R-:W-:Y:S01]  /*1220*/  LOP3.LUT R0, R18, 0x80, RZ, 0xc0, !PT ;  /* 0x0000008012007812 */ /* 0x000fe200078ec0ff */
[----:B---3--:R-:W3:Y:S01]  /*1230*/  S2UR UR7, SR_CgaCtaId ;  /* 0x00000000000779c3 */ /* 0x008ee20000008800 */
[----:B------:R-:W-:Y:S02]  /*1240*/  UMOV UR6, 0x400 ;  /* 0x0000040000067882 */ /* 0x000fe40000000000 */
[----:B------:R-:W-:-:S06]  /*1250*/  SHF.R.U32.HI R0, RZ, 0x7, R0 ;  /* 0x00000007ff007819 */ /* 0x000fcc0000011600 */
[----:B----4-:R-:W4:Y:S01]  /*1260*/  SHFL.IDX PT, R0, R0, RZ, 0x1f ;  /* 0x00001fff00007589 */ /* 0x010f2200000e0000 */
[----:B---3--:R-:W-:Y:S01]  /*1270*/  ULEA UR6, UR7, UR6, 0x18 ;  /* 0x0000000607067291 */ /* 0x008fe2000f8ec03f */
[----:B----4-:R-:W-:-:S13]  /*1280*/  R2UR UR4, R0 ;  /* 0x00000000000472ca */ /* 0x010fda00000e0000 */
[----:B------:R-:W-:-:S04]  /*1290*/  ULEA.HI UR5, UR4, UR4, URZ, 0x1 ;  /* 0x0000000404057291 */ /* 0x000fc8000f8f083f */
[----:B------:R-:W-:-:S04]  /*12a0*/  ULOP3.LUT UR5, UR5, 0x7fffe, URZ, 0xc0, !UPT ;  /* 0x0007fffe05057892 */ /* 0x000fc8000f8ec03f */
[----:B------:R-:W-:-:S03]  /*12b0*/  UIADD3 UR5, UR4, -UR5, URZ ;  /* 0x8000000504057290 */ /* 0x000fc6000fffe03f */
[----:B------:R-:W-:Y:S01]  /*12c0*/  ULDC UR4, c[0x0][0x28c] ;  /* 0x0000a30000047ab9 */ /* 0x000fe20000000800 */
[----:B------:R-:W-:Y:S01]  /*12d0*/  ULEA UR5, UR5, UR6, 0xd ;  /* 0x0000000605057291 */ /* 0x000fe2000f8e683f */
[----:B------:R-:W-:-:S03]  /*12e0*/  ISETP.LT.AND P0, PT, RZ, UR4, PT ;  /* 0x00000004ff007c0c */ /* 0x000fc6000bf01270 */
[----:B------:R-:W-:-:S04]  /*12f0*/  UIADD3 UR5, UR5, 0x100, URZ ;  /* 0x0000010005057890 */ /* 0x000fc8000fffe03f */
[----:B------:R-:W-:-:S04]  /*1300*/  USHF.R.U32.HI UR5, URZ, 0x4, UR5 ;  /* 0x000000043f057899 */ /* 0x000fc80008011605 */
[----:B------:R-:W-:Y:S02]  /*1310*/  ULOP3.LUT UR41, UR5, 0x3fff, URZ, 0xc0, !UPT ;  /* 0x00003fff05297892 */ /* 0x000fe4000f8ec03f */
[----:B01---5:R-:W-:Y:S10]  /*1320*/  @P0 BRA `(.L_x_17) ;  /* 0x0000000000400947 */ /* 0x023ff40003800000 */
[----:B------:R-:W-:Y:S01]  /*1330*/  MOV R0, 0x0 ;  /* 0x0000000000007802 */ /* 0x000fe20000000f00 */
[----:B------:R-:W-:Y:S01]  /*1340*/  ULDC.64 UR4, c[0x4][0x68] ;  /* 0x01001a0000047ab9 */ /* 0x000fe20000000a00 */
[----:B------:R-:W-:Y:S01]  /*1350*/  ULDC.64 UR6, c[0x4][0x8] ;  /* 0x0100020000067ab9 */ /* 0x000fe20000000a00 */
[----:B01----:R-:W-:Y:S01]  /*1360*/  IMAD.U32 R4, RZ, RZ, UR4 ;  /* 0x00000004ff047e24 */ /* 0x003fe2000f8e00ff */
[----:B------:R0:W1:Y:S01]  /*1370*/  LDC.64 R14, c[0x4][R0] ;  /* 0x01000000000e7b82 */ /* 0x0000620000000a00 */
[----:B------:R-:W-:Y:S01]  /*1380*/  IMAD.U32 R5, RZ, RZ, UR5 ;  /* 0x00000005ff057e24 */ /* 0x000fe2000f8e00ff */
[----:B------:R-:W-:Y:S01]  /*1390*/  ULDC.64 UR4, c[0x4][0x70] ;  /* 0x01001c0000047ab9 */ /* 0x000fe20000000a00 */
[----:B------:R-:W-:Y:S02]  /*13a0*/  IMAD.U32 R10, RZ, RZ, UR6 ;  /* 0x00000006ff0a7e24 */ /* 0x000fe4000f8e00ff */
[----:B------:R-:W-:Y:S02]  /*13b0*/  IMAD.U32 R6, RZ, RZ, UR4 ;  /* 0x00000004ff067e24 */ /* 0x000fe4000f8e00ff */
[----:B------:R-:W-:-:S02]  /*13c0*/  IMAD.U32 R7, RZ, RZ, UR5 ;  /* 0x00000005ff077e24 */ /* 0x000fc4000f8e00ff */
[----:B------:R-:W-:Y:S02]  /*13d0*/  IMAD.U32 R11, RZ, RZ, UR7 ;  /* 0x00000007ff0b7e24 */ /* 0x000fe4000f8e00ff */
[----:B------:R-:W-:Y:S02]  /*13e0*/  IMAD.MOV.U32 R8, RZ, RZ, 0x1e1 ;  /* 0x000001e1ff087424 */ /* 0x000fe400078e00ff */
[----:B------:R-:W-:Y:S02]  /*13f0*/  IMAD.MOV.U32 R12, RZ, RZ, 0x1 ;  /* 0x00000001ff0c7424 */ /* 0x000fe400078e00ff */
[----:B0-----:R-:W-:-:S07]  /*1400*/  IMAD.MOV.U32 R13, RZ, RZ, RZ ;  /* 0x000000ffff0d7224 */ /* 0x001fce00078e00ff */
[----:B------:R-:W-:-:S07]  /*1410*/  LEPC R20, `(.L_x_17) ;  /* 0x000000001014794e */ /* 0x000fce0000000000 */
[----:B-12--5:R-:W-:Y:S05]  /*1420*/  CALL.ABS.NOINC R14 ;  /* 0x000000000e007343 */ /* 0x026fea0003c00000 */
.L_x_17:
[----:B------:R-:W-:-:S13]  /*1430*/  ISETP.NE.AND P0, PT, R106, 0x3, PT ;  /* 0x000000036a00780c */ /* 0x000fda0003f05270 */
[----:B------:R-:W-:Y:S05]  /*1440*/  @!P0 BRA `(.L_x_18) ;  /* 0x0000000000048947 */ /* 0x000fea0003800000 */
[----:B------:R-:W-:Y:S01]  /*1450*/  BPT.TRAP 0x1 ;  /* 0x000000040000795c */ /* 0x000fe20000300000 */
.L_x_18:
[----:B------:R-:W3:Y:S01]  /*1460*/  S2UR UR5, SR_CgaCtaId ;  /* 0x00000000000579c3 */ /* 0x000ee20000008800 */
[----:B------:R-:W-:Y:S01]  /*1470*/  UMOV UR4, 0x400 ;  /* 0x0000040000047882 */ /* 0x000fe20000000000 */
[----:B------:R-:W-:Y:S02]  /*1480*/  IMAD.U32 R0, RZ, RZ, UR38 ;  /* 0x00000026ff007e24 */ /* 0x000fe4000f8e00ff */
[----:B------:R-:W-:-:S03]  /*1490*/  IMAD.U32 R3, RZ, RZ, UR39 ;  /* 0x00000027ff037e24 */ /* 0x000fc6000f8e00ff */
[----:B------:R-:W-:Y:S01]  /*14a0*/  SHF.L.U32 R0, R0, 0x1f, RZ ;  /* 0x0000001f00007819 */ /* 0x000fe200000006ff */
[----:B---3--:R-:W-:-:S06]  /*14b0*/  ULEA UR4, UR5, UR4, 0x18 ;  /* 0x0000000405047291 */ /* 0x008fcc000f8ec03f */
[----:B------:R-:W-:-:S04]  /*14c0*/  IMAD.U32 R6, RZ, RZ, UR4 ;  /* 0x00000004ff067e24 */ /* 0x000fc8000f8e00ff */
[----:B------:R-:W-:-:S04]  /*14d0*/  IMAD R3, R3, 0x8, R6 ;  /* 0x0000000803037824 */ /* 0x000fc800078e0206 */
[----:B------:R3:W4:Y:S01]  /*14e0*/  SYNCS.PHASECHK.TRANS64.TRYWAIT P1, [R3+URZ], R0 ;  /* 0x00000000030075a7 */ /* 0x000722000802017f */
[----:B------:R-:W-:Y:S05]  /*14f0*/  @!P0 BRA `(.L_x_19) ;  /* 0x0000000000048947 */ /* 0x000fea0003800000 */
[----:B------:R-:W-:Y:S01]  /*1500*/  BPT.TRAP 0x1 ;  /* 0x000000040000795c */ /* 0x000fe20000300000 */
.L_x_19:
[----:B----4-:R-:W-:Y:S05]  /*1510*/  @P1 BRA `(.L_x_20) ;  /* 0x0000000000081947 */ /* 0x010fea0003800000 */
[----:B------:R-:W4:Y:S02]  /*1520*/  SYNCS.PHASECHK.TRANS64.TRYWAIT P1, [R3+URZ], R0 ;  /* 0x00000000030075a7 */ /* 0x000f24000802017f */
[----:B----4-:R-:W-:Y:S05]  /*1530*/  @!P1 BRA `(.L_x_21) ;  /* 0x00000074000c9947 */ /* 0x010fea0003800000 */
.L_x_20:
[----:B------:R-:W-:-:S04]  /*1540*/  UISETP.LT.AND UP0, UPT, UR40, 0x1, UPT ;  /* 0x000000012800788c */ /* 0x000fc8000bf01270 */
[----:B------:R-:W-:-:S06]  /*1550*/  USEL UR4, UR40, 0x1, UP0 ;  /* 0x0000000128047887 */ /* 0x000fcc0008000000 */
[----:B---34-:R-:W-:Y:S01]  /*1560*/  IMAD.U32 R0, RZ, RZ, UR4 ;  /* 0x00000004ff007e24 */ /* 0x018fe2000f8e00ff */
[----:B------:R-:W-:Y:S05]  /*1570*/  WARPSYNC.ALL ;  /* 0x0000000000007948 */ /* 0x000fea0003800000 */
[----:B------:R-:W-:-:S04]  /*1580*/  IADD3 R0, -R0, UR40, RZ ;  /* 0x0000002800007c10 */ /* 0x000fc8000fffe1ff */
[----:B------:R-:W-:Y:S02]  /*1590*/  ISETP.GE.AND P1, PT, R0, 0x1, PT ;  /* 0x000000010000780c */ /* 0x000fe40003f26270 */
[----:B------:R-:W-:Y:S01]  /*15a0*/  R2UR UR4, R6 ;  /* 0x00000000060472ca */ /* 0x000fe200000e0000 */
[----:B------:R-:W-:Y:S01]  /*15b0*/  WARPGROUP.ARRIVE ;  /* 0x00000000000079c5 */ /* 0x000fe20000000000 */
[----:B------:R-:W-:Y:S01]  /*15c0*/  UMOV UR9, 0x40000040 ;  /* 0x4000004000097882 */ /* 0x000fe20000000000 */
[----:B------:R-:W-:-:S10]  /*15d0*/  UMOV UR11, 0x40000040 ;  /* 0x40000040000b7882 */ /* 0x000fd40000000000 */
[----:B------:R-:W-:-:S04]  /*15e0*/  UIADD3 UR4, UR4, 0x28100, URZ ;  /* 0x0002810004047890 */ /* 0x000fc8000fffe03f */
[----:B------:R-:W-:-:S04]  /*15f0*/  USHF.R.U32.HI UR4, URZ, 0x4, UR4 ;  /* 0x000000043f047899 */ /* 0x000fc80008011604 */
[----:B------:R-:W-:Y:S02]  /*1600*/  ULOP3.LUT UR5, UR4, 0x3fff, URZ, 0xc0, !UPT ;  /* 0x00003fff04057892 */ /* 0x000fe4000f8ec03f */
[----:B------:R-:W-:Y:S02]  /*1610*/  ULOP3.LUT UR4, UR41, 0x10000, URZ, 0xfc, !UPT ;  /* 0x0001000029047892 */ /* 0x000fe4000f8efc3f */
[----:B------:R-:W-:Y:S02]  /*1620*/  ULOP3.LUT UR5, UR5, 0x10000, URZ, 0xfc, !UPT ;  /* 0x0001000005057892 */ /* 0x000fe4000f8efc3f */
[----:B------:R-:W-:Y:S02]  /*1630*/  ULEA UR7, UR39, UR4, 0xb ;  /* 0x0000000427077291 */ /* 0x000fe4000f8e583f */
[----:B------:R-:W-:Y:S02]  /*1640*/  ULEA UR6, UR39, UR5, 0x9 ;  /* 0x0000000527067291 */ /* 0x000fe4000f8e483f */
[----:B------:R-:W-:-:S03]  /*1650*/  UIADD3 UR12, UR7, 0x400, URZ ;  /* 0x00000400070c7890 */ /* 0x000fc6000fffe03f */
[----:B------:R-:W-:Y:S02]  /*1660*/  UMOV UR8, UR7 ;  /* 0x0000000700087c82 */ /* 0x000fe40008000000 */
[----:B------:R-:W-:Y:S02]  /*1670*/  UMOV UR10, UR6 ;  /* 0x00000006000a7c82 */ /* 0x000fe40008000000 */
[----:B------:R-:W-:Y:S01]  /*1680*/  HGMMA.64x64x8.F32.TF32 R56, gdesc[UR8], RZ, !UPT, gsb0 ;  /* 0x04e00000083879f0 */ /* 0x000fe2000c0028ff */
[----:B------:R-:W-:Y:S01]  /*1690*/  UMOV UR8, UR12 ;  /* 0x0000000c00087c82 */ /* 0x000fe20008000000 */
[----:B------:R-:W-:Y:S01]  /*16a0*/  UMOV UR9, 0x40000040 ;  /* 0x4000004000097882 */ /* 0x000fe20000000000 */
[----:B------:R-:W-:Y:S01]  /*16b0*/  UIADD3 UR12, UR7, 0x402, URZ ;  /* 0x00000402070c7890 */ /* 0x000fe2000fffe03f */
[----:B------:R-:W-:Y:S02]  /*16c0*/  WARPGROUP.DEPBAR.LE gsb0, 0x0 ;  /* 0x00008000000079c5 */ /* 0x000fe40000010000 */
[----:B------:R-:W-:-:S06]  /*16d0*/  WARPGROUP.ARRIVE ;  /* 0x00000000000079c5 */ /* 0x000fcc0000000000 */
[----:B------:R-:W-:Y:S01]  /*16e0*/  HGMMA.64x64x8.F32.TF32 R24, gdesc[UR8], RZ, !UPT, gsb0 ;  /* 0x04e00000081879f0 */ /* 0x000fe2000c0028ff */
[----:B------:R-:W-:Y:S02]  /*16f0*/  UIADD3 UR8, UR7, 0x2, URZ ;  /* 0x0000000207087890 */ /* 0x000fe4000fffe03f */
[----:B------:R-:W-:Y:S01]  /*1700*/  UIADD3 UR10, UR6, 0x2, URZ ;  /* 0x00000002060a7890 */ /* 0x000fe2000fffe03f */
[----:B------:R-:W-:Y:S01]  /*1710*/  UMOV UR9, 0x40000040 ;  /* 0x4000004000097882 */ /* 0x000fe20000000000 */
[----:B------:R-:W-:Y:S01]  /*1720*/  UMOV UR11, 0x40000040 ;  /* 0x40000040000b7882 */ /* 0x000fe20000000000 */
[----:B------:R-:W-:Y:S02]  /*1730*/  WARPGROUP.DEPBAR.LE gsb0, 0x0 ;  /* 0x00008000000079c5 */ /* 0x000fe40000010000 */
[----:B------:R-:W-:-:S06]  /*1740*/  WARPGROUP.ARRIVE ;  /* 0x00000000000079c5 */ /* 0x000fcc0000000000 */
[----:B------:R-:W-:Y:S01]  /*1750*/  HGMMA.64x64x8.F32.TF32 R56, gdesc[UR8], R56, gsb0 ;  /* 0x04e00000083879f0 */ /* 0x000fe20008002838 */
[----:B------:R-:W-:Y:S01]  /*1760*/  UMOV UR8, UR12 ;  /* 0x0000000c00087c82 */ /* 0x000fe20008000000 */
[----:B------:R-:W-:Y:S01]  /*1770*/  UMOV UR9, 0x40000040 ;  /* 0x4000004000097882 */ /* 0x000fe20000000000 */
[----:B------:R-:W-:Y:S01]  /*1780*/  UIADD3 UR12, UR7, 0x404, URZ ;  /* 0x00000404070c7890 */ /* 0x000fe2000fffe03f */
[----:B------:R-:W-:Y:S02]  /*1790*/  WARPGROUP.DEPBAR.LE gsb0, 0x0 ;  /* 0x00008000000079c5 */ /* 0x000fe40000010000 */
[----:B------:R-:W-:-:S06]  /*17a0*/  WARPGROUP.ARRIVE ;  /* 0x00000000000079c5 */ /* 0x000fcc0000000000 */
[----:B------:R-:W-:Y:S01]  /*17b0*/  HGMMA.64x64x8.F32.TF32 R24, gdesc[UR8], R24, gsb0 ;  /* 0x04e00000081879f0 */ /* 0x000fe20008002818 */
        /* <DEDUP_REMOVED lines=9> */
[----:B------:R-:W-:Y:S02]  /*1850*/  WARPGROUP.DEPBAR.LE gsb0, 0x0 ;  /* 0x00008000000079c5 */ /* 0x000fe40000010000 */
[----:B------:R-:W-:-:S06]  /*1860*/  WARPGROUP.ARRIVE ;  /* 0x00000000000079c5 */ /* 0x000fcc0000000000 */
[----:B------:R-:W-:Y:S01]  /*1870*/  HGMMA.64x64x8.F32.TF32 R24, gdesc[UR8], R24, gsb0 ;  /* 0x04e00000081879f0 */ /* 0x000fe20008002818 */
[----:B------:R-:W-:Y:S02]  /*1880*/  UIADD3 UR8, UR7, 0x6, URZ ;  /* 0x0000000607087890 */ /* 0x000fe4000fffe03f */
[----:B------:R-:W-:Y:S01]  /*1890*/  UIADD3 UR10, UR6, 0x6, URZ ;  /* 0x00000006060a7890 */ /* 0x000fe2000fffe03f */
[----:B------:R-:W-:Y:S01]  /*18a0*/  UMOV UR9, 0x40000040 ;  /* 0x4000004000097882 */ /* 0x000fe20000000000 */
[----:B------:R-:W-:Y:S01]  /*18b0*/  UMOV UR11, 0x40000040 ;  /* 0x40000040000b7882 */ /* 0x000fe20000000000 */
[----:B------:R-:W-:Y:S01]  /*18c0*/  UIADD3 UR7, UR7, 0x406, URZ ;  /* 0x0000040607077890 */ /* 0x000fe2000fffe03f */
[----:B------:R-:W-:Y:S02]  /*18d0*/  WARPGROUP.DEPBAR.LE gsb0, 0x0 ;  /* 0x00008000000079c5 */ /* 0x000fe40000010000 */
[----:B------:R-:W-:-:S06]  /*18e0*/  WARPGROUP.ARRIVE ;  /* 0x00000000000079c5 */ /* 0x000fcc0000000000 */
[----:B------:R-:W-:Y:S01]  /*18f0*/  HGMMA.64x64x8.F32.TF32 R56, gdesc[UR8], R56, gsb0 ;  /* 0x04e00000083879f0 */ /* 0x000fe20008002838 */
[----:B------:R-:W-:Y:S01]  /*1900*/  UMOV UR8, UR7 ;  /* 0x0000000700087c82 */ /* 0x000fe20008000000 */
[----:B------:R-:W-:Y:S01]  /*1910*/  UMOV UR9, 0x40000040 ;  /* 0x4000004000097882 */ /* 0x000fe20000000000 */
[----:B------:R-:W-:Y:S02]  /*1920*/  WARPGROUP.DEPBAR.LE gsb0, 0x0 ;  /* 0x00008000000079c5 */ /* 0x000fe40000010000 */
[----:B------:R-:W-:-:S06]  /*1930*/  WARPGROUP.ARRIVE ;  /* 0x00000000000079c5 */ /* 0x000fcc0000000000 */
[----:B------:R-:W-:Y:S03]  /*1940*/  HGMMA.64x64x8.F32.TF32 R24, gdesc[UR8], R24, gsb0 ;  /* 0x04e00000081879f0 */ /* 0x000fe60008002818 */
[----:B------:R-:W-:Y:S02]  /*1950*/  WARPGROUP.DEPBAR.LE gsb0, 0x0 ;  /* 0x00008000000079c5 */ /* 0x000fe40000010000 */
[----:B------:R-:W-:Y:S05]  /*1960*/  @!P1 BRA `(.L_x_22) ;  /* 0x0000000400849947 */ /* 0x000fea0003800000 */
[----:B------:R-:W-:Y:S02]  /*1970*/  UIADD3 UR6, UR39, 0x1, URZ ;  /* 0x0000000127067890 */ /* 0x000fe4000fffe03f */
[----:B------:R-:W-:Y:S02]  /*1980*/  IMAD.U32 R3, RZ, RZ, UR39 ;  /* 0x00000027ff037e24 */ /* 0x000fe4000f8e00ff */
[----:B------:R-:W-:-:S04]  /*1990*/  UISETP.NE.AND UP0, UPT, UR6, 0x5, UPT ;  /* 0x000000050600788c */ /* 0x000fc8000bf05270 */
[----:B------:R-:W-:Y:S02]  /*19a0*/  USEL UR7, URZ, 0x1, UP0 ;  /* 0x000000013f077887 */ /* 0x000fe40008000000 */
[----:B------:R-:W-:Y:S02]  /*19b0*/  USEL UR6, UR6, URZ, UP0 ;  /* 0x0000003f06067287 */ /* 0x000fe40008000000 */
[----:B------:R-:W-:-:S06]  /*19c0*/  ULOP3.LUT UR7, UR38, UR7, URZ, 0x3c, !UPT ;  /* 0x0000000726077292 */ /* 0x000fcc000f8e3c3f */
[----:B------:R-:W-:-:S07]  /*19d0*/  IMAD.U32 R7, RZ, RZ, UR7 ;  /* 0x00000007ff077e24 */ /* 0x000fce000f8e00ff */
.L_x_29:
[----:B------:R-:W-:Y:S05]  /*19e0*/  @!P0 BRA `(.L_x_23) ;  /* 0x0000000000048947 */ /* 0x000fea0003800000 */
[----:B------:R-:W-:Y:S01]  /*19f0*/  BPT.TRAP 0x1 ;  /* 0x000000040000795c */ /* 0x000fe20000300000 */
.L_x_23:
[----:B------:R-:W3:Y:S01]  /*1a00*/  S2UR UR8, SR_CgaCtaId ;  /* 0x00000000000879c3 */ /* 0x000ee20000008800 */
[----:B------:R-:W-:Y:S01]  /*1a10*/  UMOV UR7, 0x400 ;  /* 0x0000040000077882 */ /* 0x000fe20000000000 */
[----:B01----:R-:W-:Y:S01]  /*1a20*/  IMAD.U32 R5, RZ, RZ, UR6 ;  /* 0x00000006ff057e24 */ /* 0x003fe2000f8e00ff */
[----:B------:R-:W-:Y:S01]  /*1a30*/  SHF.L.U32 R4, R7, 0x1f, RZ ;  /* 0x0000001f07047819 */ /* 0x000fe200000006ff */
[----:B---3--:R-:W-:-:S06]  /*1a40*/  ULEA UR7, UR8, UR7, 0x18 ;  /* 0x0000000708077291 */ /* 0x008fcc000f8ec03f */
[----:B------:R-:W-:-:S04]  /*1a50*/  IMAD.U32 R6, RZ, RZ, UR7 ;  /* 0x00000007ff067e24 */ /* 0x000fc8000f8e00ff */
[----:B------:R-:W-:-:S04]  /*1a60*/  IMAD R5, R5, 0x8, R6 ;  /* 0x0000000805057824 */ /* 0x000fc800078e0206 */
[----:B------:R0:W1:Y:S01]  /*1a70*/  SYNCS.PHASECHK.TRANS64.TRYWAIT P1, [R5+URZ], R4 ;  /* 0x00000004050075a7 */ /* 0x000062000802017f */
[----:B------:R-:W-:Y:S05]  /*1a80*/  @!P0 BRA `(.L_x_24) ;  /* 0x0000000000048947 */ /* 0x000fea0003800000 */
[----:B------:R-:W-:Y:S01]  /*1a90*/  BPT.TRAP 0x1 ;  /* 0x000000040000795c */ /* 0x000fe20000300000 */
.L_x_24:
[----:B-1----:R-:W-:Y:S05]  /*1aa0*/  @P1 BRA `(.L_x_25) ;  /* 0x0000000000081947 */ /* 0x002fea0003800000 */
[----:B------:R-:W1:Y:S02]  /*1ab0*/  SYNCS.PHASECHK.TRANS64.TRYWAIT P1, [R5+URZ], R4 ;  /* 0x00000004050075a7 */ /* 0x000e64000802017f */
[----:B-1----:R-:W-:Y:S05]  /*1ac0*/  @!P1 BRA `(.L_x_26) ;  /* 0x0000006c00bc9947 */ /* 0x002fea0003800000 */
.L_x_25:
[----:B------:R-:W-:Y:S01]  /*1ad0*/  ULEA UR7, UR6, UR5, 0x9 ;  /* 0x0000000506077291 */ /* 0x000fe2000f8e483f */
[----:B------:R-:W-:Y:S01]  /*1ae0*/  WARPGROUP.ARRIVE ;  /* 0x00000000000079c5 */ /* 0x000fe20000000000 */
[----:B------:R-:W-:Y:S01]  /*1af0*/  ULEA UR12, UR6, UR4, 0xb ;  /* 0x00000004060c7291 */ /* 0x000fe2000f8e583f */
[----:B------:R-:W-:Y:S01]  /*1b00*/  UMOV UR11, 0x40000040 ;  /* 0x40000040000b7882 */ /* 0x000fe20000000000 */
[----:B------:R-:W-:Y:S02]  /*1b10*/  UMOV UR9, 0x40000040 ;  /* 0x4000004000097882 */ /* 0x000fe40000000000 */
[----:B------:R-:W-:Y:S01]  /*1b20*/  UIADD3 UR13, UR12, 0x400, URZ ;  /* 0x000004000c0d7890 */ /* 0x000fe2000fffe03f */
[----:B------:R-:W-:Y:S02]  /*1b30*/  UMOV UR10, UR7 ;  /* 0x00000007000a7c82 */ /* 0x000fe40008000000 */
[----:B------:R-:W-:Y:S02]  /*1b40*/  UMOV UR8, UR12 ;  /* 0x0000000c00087c82 */ /* 0x000fe40008000000 */
[----:B------:R-:W-:Y:S01]  /*1b50*/  HGMMA.64x64x8.F32.TF32 R56, gdesc[UR8], R56, gsb0 ;  /* 0x04e00000083879f0 */ /* 0x000fe20008002838 */
[----:B------:R-:W-:Y:S01]  /*1b60*/  UMOV UR9, 0x40000040 ;  /* 0x4000004000097882 */ /* 0x000fe20000000000 */
[----:B------:R-:W-:Y:S01]  /*1b70*/  UMOV UR8, UR13 ;  /* 0x0000000d00087c82 */ /* 0x000fe20008000000 */
[----:B------:R-:W-:Y:S01]  /*1b80*/  UIADD3 UR13, UR12, 0x402, URZ ;  /* 0x000004020c0d7890 */ /* 0x000fe2000fffe03f */
[----:B------:R-:W-:-:S02]  /*1b90*/  WARPGROUP.DEPBAR.LE gsb0, 0x0 ;  /* 0x00008000000079c5 */ /* 0x000fc40000010000 */
        /* <DEDUP_REMOVED lines=42> */
[----:B------:R-:W-:Y:S01]  /*1e40*/  BPT.TRAP 0x1 ;  /* 0x000000040000795c */ /* 0x000fe20000300000 */
.L_x_27:
[----:B------:R-:W-:-:S13]  /*1e50*/  ISETP.NE.AND P1, PT, R23, RZ, PT ;  /* 0x000000ff1700720c */ /* 0x000fda0003f25270 */
[----:B01----:R-:W-:-:S04]  /*1e60*/  @P1 IMAD R4, R3, 0x8, R6 ;  /* 0x0000000803041824 */ /* 0x003fc800078e0206 */
[----:B------:R-:W-:-:S05]  /*1e70*/  @P1 VIADD R5, R4, 0x28 ;  /* 0x0000002804051836 */ /* 0x000fca0000000000 */
[----:B------:R-:W-:-:S04]  /*1e80*/  @P1 PRMT R5, R22, 0x654, R5 ;  /* 0x0000065416051816 */ /* 0x000fc80000000005 */
[----:B------:R0:W-:Y:S01]  /*1e90*/  @P1 SYNCS.ARRIVE.TRANS64.RED.A1T0 RZ, [R5+URZ], RZ ;  /* 0x000000ff05ff19a7 */ /* 0x0001e2000810043f */
[----:B------:R-:W-:-:S13]  /*1ea0*/  ISETP.GT.U32.AND P1, PT, R19, 0x1, PT ;  /* 0x000000011300780c */ /* 0x000fda0003f24070 */
[----:B0-----:R-:W-:Y:S05]  /*1eb0*/  @P1 BRA `(.L_x_28) ;  /* 0x0000000000041947 */ /* 0x001fea0003800000 */
[----:B------:R-:W-:Y:S01]  /*1ec0*/  BPT.TRAP 0x1 ;  /* 0x000000040000795c */ /* 0x000fe20000300000 */
.L_x_28:
[----:B------:R-:W-:Y:S01]  /*1ed0*/  UIADD3 UR6, UR6, 0x1, URZ ;  /* 0x0000000106067890 */ /* 0x000fe2000fffe03f */
[C---:B------:R-:W-:Y:S01]  /*1ee0*/  ISETP.GT.AND P2, PT, R0.reuse, 0x1, PT ;  /* 0x000000010000780c */ /* 0x040fe20003f44270 */
[----:B------:R-:W-:Y:S02]  /*1ef0*/  VIADD R3, R3, 0x1 ;  /* 0x0000000103037836 */ /* 0x000fe40000000000 */
[----:B------:R-:W-:Y:S01]  /*1f00*/  UISETP.NE.AND UP0, UPT, UR6, 0x5, UPT ;  /* 0x000000050600788c */ /* 0x000fe2000bf05270 */
[----:B------:R-:W-:Y:S02]  /*1f10*/  VIADD R0, R0, 0xffffffff ;  /* 0xffffffff00007836 */ /* 0x000fe40000000000 */
[C---:B------:R-:W-:Y:S01]  /*1f20*/  ISETP.NE.AND P1, PT, R3.reuse, 0x5, PT ;  /* 0x000000050300780c */ /* 0x040fe20003f25270 */
[----:B------:R-:W-:Y:S02]  /*1f30*/  USEL UR7, URZ, 0x1, UP0 ;  /* 0x000000013f077887 */ /* 0x000fe40008000000 */
[----:B------:R-:W-:Y:S01]  /*1f40*/  USEL UR6, UR6, URZ, UP0 ;  /* 0x0000003f06067287 */ /* 0x000fe20008000000 */
[----:B------:R-:W-:-:S03]  /*1f50*/  SEL R3, R3, RZ, P1 ;  /* 0x000000ff03037207 */ /* 0x000fc60000800000 */
[----:B------:R-:W-:Y:S01]  /*1f60*/  LOP3.LUT R7, R7, UR7, RZ, 0x3c, !PT ;  /* 0x0000000707077c12 */ /* 0x000fe2000f8e3cff */
[----:B------:R-:W-:Y:S07]  /*1f70*/  @P2 BRA `(.L_x_29) ;  /* 0xfffffff800982947 */ /* 0x000fee000383ffff */
.L_x_22:
[----:B------:R-:W3:Y:S02]  /*1f80*/  LDC R0, c[0x0][0x28c] ;  /* 0x0000a300ff007b82 */ /* 0x000ee40000000800 */
[----:B---3--:R-:W-:-:S13]  /*1f90*/  ISETP.GE.AND P1, PT, R0, 0x1, PT ;  /* 0x000000010000780c */ /* 0x008fda0003f26270 */
[----:B------:R-:W-:Y:S05]  /*1fa0*/  @!P1 BRA `(.L_x_30) ;  /* 0x0000000000509947 */ /* 0x000fea0003800000 */
[----:B------:R-:W-:Y:S05]  /*1fb0*/  @!P0 BRA `(.L_x_31) ;  /* 0x0000000000048947 */ /* 0x000fea0003800000 */
[----:B------:R-:W-:Y:S01]  /*1fc0*/  BPT.TRAP 0x1 ;  /* 0x000000040000795c */ /* 0x000fe20000300000 */
.L_x_31:
[----:B------:R-:W-:Y:S01]  /*1fd0*/  ISETP.NE.AND P0, PT, R23, RZ, PT ;  /* 0x000000ff1700720c */ /* 0x000fe20003f05270 */
[----:B------:R-:W-:Y:S01]  /*1fe0*/  BSSY B0, `(.L_x_32) ;  /* 0x000000e000007945 */ /* 0x000fe20003800000 */
[----:B------:R-:W-:-:S11]  /*1ff0*/  ISETP.GT.U32.AND P1, PT, R19, 0x1, PT ;  /* 0x000000011300780c */ /* 0x000fd60003f24070 */
[----:B------:R-:W-:Y:S05]  /*2000*/  @!P0 BRA `(.L_x_33) ;  /* 0x00000000002c8947 */ /* 0x000fea0003800000 */
[----:B------:R-:W-:-:S04]  /*2010*/  UISETP.LT.AND UP0, UPT, UR40, 0x1, UPT ;  /* 0x000000012800788c */ /* 0x000fc8000bf01270 */
[----:B------:R-:W-:-:S04]  /*2020*/  USEL UR6, UR40, 0x1, UP0 ;  /* 0x0000000128067887 */ /* 0x000fc80008000000 */
[----:B------:R-:W-:-:S04]  /*2030*/  UIADD3 UR6, UR39, UR40, -UR6 ;  /* 0x0000002827067290 */ /* 0x000fc8000fffe806 */
[----:B------:R-:W-:-:S04]  /*2040*/  UIMAD.WIDE.U32 UR4, UR6, -0x33333333, URZ ;  /* 0xcccccccd060478a5 */ /* 0x000fc8000f8e003f */
[----:B------:R-:W-:-:S04]  /*2050*/  USHF.R.U32.HI UR4, URZ, 0x2, UR5 ;  /* 0x000000023f047899 */ /* 0x000fc80008011605 */
[----:B------:R-:W-:-:S06]  /*2060*/  UIMAD UR6, UR4, -0x5, UR6 ;  /* 0xfffffffb040678a4 */ /* 0x000fcc000f8e0206 */
[----:B------:R-:W-:-:S04]  /*2070*/  IMAD.U32 R3, RZ, RZ, UR6 ;  /* 0x00000006ff037e24 */ /* 0x000fc8000f8e00ff */
[----:B------:R-:W-:-:S04]  /*2080*/  IMAD R0, R3, 0x8, R6 ;  /* 0x0000000803007824 */ /* 0x000fc800078e0206 */
[----:B------:R-:W-:-:S05]  /*2090*/  VIADD R3, R0, 0x28 ;  /* 0x0000002800037836 */ /* 0x000fca0000000000 */
[----:B------:R-:W-:-:S04]  /*20a0*/  PRMT R3, R22, 0x654, R3 ;  /* 0x0000065416037816 */ /* 0x000fc80000000003 */
[----:B------:R3:W-:Y:S03]  /*20b0*/  SYNCS.ARRIVE.TRANS64.RED.A1T0 RZ, [R3+URZ], RZ ;  /* 0x000000ff03ff79a7 */ /* 0x0007e6000810043f */
.L_x_33:
[----:B------:R-:W-:Y:S05]  /*20c0*/  BSYNC B0 ;  /* 0x0000000000007941 */ /* 0x000fea0003800000 */
.L_x_32:
[----:B------:R-:W-:Y:S05]  /*20d0*/  @P1 BRA `(.L_x_30) ;  /* 0x0000000000041947 */ /* 0x000fea0003800000 */
[----:B------:R-:W-:Y:S01]  /*20e0*/  BPT.TRAP 0x1 ;  /* 0x000000040000795c */ /* 0x000fe20000300000 */
.L_x_30:
[----:B------:R-:W4:Y:S01]  /*20f0*/  LDC R6, c[0x0][0x288] ;  /* 0x0000a200ff067b82 */ /* 0x000f220000000800 */
[--C-:B------:R-:W-:Y:S01]  /*2100*/  SHF.R.U32.HI R0, RZ, 0x2, R18.reuse ;  /* 0x00000002ff007819 */ /* 0x100fe20000011612 */
[----:B------:R-:W-:Y:S01]  /*2110*/  IMAD.SHL.U32 R11, R92, 0x40, RZ ;  /* 0x000000405c0b7824 */ /* 0x000fe200078e00ff */
[----:B01----:R-:W-:Y:S01]  /*2120*/  SHF.R.U32.HI R5, RZ, 0x7, R18 ;  /* 0x00000007ff057819 */ /* 0x003fe20000011612 */
[----:B------:R-:W-:Y:S01]  /*2130*/  UIADD3 UR39, UR40, UR39, URZ ;  /* 0x0000002728277290 */ /* 0x000fe2000fffe03f */
[----:B---3--:R-:W-:Y:S01]  /*2140*/  LOP3.LUT R3, R0, 0x7, RZ, 0xc0, !PT ;  /* 0x0000000700037812 */ /* 0x008fe200078ec0ff */
[----:B------:R-:W-:Y:S01]  /*2150*/  ULDC UR7, c[0x0][0x284] ;  /* 0x0000a10000077ab9 */ /* 0x000fe20000000800 */
[----:B------:R-:W-:Y:S01]  /*2160*/  LOP3.LUT R0, R5, 0x1, RZ, 0xc0, !PT ;  /* 0x0000000105007812 */ /* 0x000fe200078ec0ff */
[----:B------:R-:W-:Y:S01]  /*2170*/  UISETP.GT.U32.AND UP0, UPT, UR39, 0x4, UPT ;  /* 0x000000042700788c */ /* 0x000fe2000bf04070 */
[C---:B------:R-:W-:Y:S01]  /*2180*/  LOP3.LUT R4, R18.reuse, 0x60, RZ, 0xc0, !PT ;  /* 0x0000006012047812 */ /* 0x040fe200078ec0ff */
[----:B------:R-:W-:Y:S01]  /*2190*/  UISETP.GE.U32.AND UP1, UPT, UR40, 0x5, UPT ;  /* 0x000000052800788c */ /* 0x000fe2000bf26070 */
[----:B------:R-:W-:Y:S01]  /*21a0*/  LOP3.LUT R5, R18, 0x3, RZ, 0xc0, !PT ;  /* 0x0000000312057812 */ /* 0x000fe200078ec0ff */
[----:B------:R-:W-:Y:S01]  /*21b0*/  IMAD.SHL.U32 R8, R0, 0x40, RZ ;  /* 0x0000004000087824 */ /* 0x000fe200078e00ff */
[----:B------:R-:W-:Y:S01]  /*21c0*/  SHF.R.U32.HI R4, RZ, 0x1, R4 ;  /* 0x00000001ff047819 */ /* 0x000fe20000011604 */
[----:B------:R-:W-:Y:S01]  /*21d0*/  UISETP.LT.U32.AND UP0, UPT, UR40, 0x5, UP0 ;  /* 0x000000052800788c */ /* 0x000fe20008701070 */
[----:B------:R-:W-:Y:S01]  /*21e0*/  SHF.R.S32.HI R15, RZ, 0x1f, R89 ;  /* 0x0000001fff0f7819 */ /* 0x000fe20000011459 */
[----:B------:R-:W-:Y:S01]  /*21f0*/  ULDC.64 UR8, c[0x0][0x5d0] ;  /* 0x0001740000087ab9 */ /* 0x000fe20000000a00 */
[--C-:B------:R-:W-:Y:S01]  /*2200*/  IADD3 R7, RZ, -R4, -R3.reuse ;  /* 0x80000004ff077210 */ /* 0x100fe20007ffe803 */
[----:B------:R-:W-:Y:S01]  /*2210*/  UIMAD.WIDE.U32 UR4, UR39, -0x33333333, URZ ;  /* 0xcccccccd270478a5 */ /* 0x000fe2000f8e003f */
[----:B------:R-:W-:Y:S01]  /*2220*/  LOP3.LUT R3, R8, 0x40, R3, 0xe2, !PT ;  /* 0x0000004008037812 */ /* 0x000fe200078ee203 */
[----:B------:R-:W-:Y:S01]  /*2230*/  IMAD.SHL.U32 R8, R18, 0x2, RZ ;  /* 0x0000000212087824 */ /* 0x000fe200078e00ff */
[----:B------:R-:W-:Y:S01]  /*2240*/  USEL UR6, URZ, 0x1, !UP0 ;  /* 0x000000013f067887 */ /* 0x000fe2000c000000 */
[----:B------:R-:W-:Y:S01]  /*2250*/  IMAD R0, R0, -0x40, R7 ;  /* 0xffffffc000007824 */ /* 0x000fe200078e0207 */
[----:B------:R-:W-:Y:S01]  /*2260*/  USHF.R.U32.HI UR4, URZ, 0x2, UR5 ;  /* 0x000000023f047899 */ /* 0x000fe20008011605 */
[----:B----4-:R-:W-:Y:S01]  /*2270*/  IMAD R10, R5, -0x2, R6 ;  /* 0xfffffffe050a7824 */ /* 0x010fe200078e0206 */
[C---:B------:R-:W-:Y:S01]  /*2280*/  ISETP.GE.AND P0, PT, R11.reuse, R6, PT ;  /* 0x000000060b00720c */ /* 0x040fe20003f06270 */
[C---:B------:R-:W-:Y:S01]  /*2290*/  IMAD.SHL.U32 R5, R102.reuse, 0x100, RZ ;  /* 0x0000010066057824 */ /* 0x040fe200078e00ff */
[----:B------:R-:W-:Y:S01]  /*22a0*/  LOP3.LUT R8, R11, 0x6, R8, 0xf8, !PT ;  /* 0x000000060b087812 */ /* 0x000fe200078ef808 */
[----:B------:R-:W-:Y:S01]  /*22b0*/  IMAD R6, R15, UR8, RZ ;  /* 0x000000080f067c24 */ /* 0x000fe2000f8e02ff */
[----:B------:R-:W-:Y:S01]  /*22c0*/  ULOP3.LUT UR38, UR38, UR6, URZ, 0x3c, !UPT ;  /* 0x0000000626267292 */ /* 0x000fe2000f8e3c3f */
[----:B------:R-:W-:Y:S01]  /*22d0*/  IMAD.WIDE R102, R102, 0x100, RZ ;  /* 0x0000010066667825 */ /* 0x000fe200078e02ff */
[----:B------:R-:W-:Y:S01]  /*22e0*/  ISETP.GE.OR P0, PT, R5, UR7, P0 ;  /* 0x0000000705007c0c */ /* 0x000fe20008706670 */
[----:B------:R-:W-:Y:S01]  /*22f0*/  UIMAD UR39, UR4, -0x5, UR39 ;  /* 0xfffffffb042778a4 */ /* 0x000fe2000f8e0227 */
[----:B------:R-:W-:Y:S01]  /*2300*/  SHF.R.S32.HI R9, RZ, 0x1f, R8 ;  /* 0x0000001fff097819 */ /* 0x000fe20000011408 */
[----:B------:R-:W-:Y:S01]  /*2310*/  IMAD R13, R89, UR9, R6 ;  /* 0x00000009590d7c24 */ /* 0x000fe2000f8e0206 */
[----:B------:R-:W-:Y:S01]  /*2320*/  LOP3.LUT R113, R102, R3, R4, 0xfe, !PT ;  /* 0x0000000366717212 */ /* 0x000fe200078efe04 */
[----:B------:R-:W-:Y:S01]  /*2330*/  @UP1 ULOP3.LUT UR38, UR38, 0x1, UR4, 0x78, !UPT ;  /* 0x0000000126261892 */ /* 0x000fe2000f8e7804 */
[----:B------:R-:W-:Y:S01]  /*2340*/  IADD3 R3, -R5, UR7, R0 ;  /* 0x0000000705037c10 */ /* 0x000fe2000fffe100 */
[----:B------:R-:W-:-:S04]  /*2350*/  IMAD.WIDE.U32 R6, R89, UR8, R8 ;  /* 0x0000000859067c25 */ /* 0x000fc8000f8e0008 */
[----:B------:R-:W-:Y:S02]  /*2360*/  IMAD.IADD R7, R7, 0x1, R13 ;  /* 0x0000000107077824 */ /* 0x000fe400078e020d */
[----:B------:R-:W-:Y:S02]  /*2370*/  IMAD.IADD R4, R10, 0x1, -R11 ;  /* 0x000000010a047824 */ /* 0x000fe400078e0a0b */
[----:B------:R-:W-:Y:S01]  /*2380*/  IMAD.MOV.U32 R0, RZ, RZ, -0x1 ;  /* 0xffffffffff007424 */ /* 0x000fe200078e00ff */
[----:B------:R-:W-:Y:S06]  /*2390*/  @P0 BRA `(.L_x_34) ;  /* 0x0000004800380947 */ /* 0x000fec0003800000 */
[----:B------:R-:W0:Y:S01]  /*23a0*/  LDC.64 R10, c[0x0][0x5c8] ;  /* 0x00017200ff0a7b82 */ /* 0x000e220000000a00 */
[----:B-----5:R-:W-:Y:S01]  /*23b0*/  FSETP.NEU.AND P1, PT, R90, RZ, PT ;  /* 0x000000ff5a00720b */ /* 0x020fe20003f2d000 */
[----:B------:R-:W-:Y:S01]  /*23c0*/  BSSY B0, `(.L_x_34) ;  /* 0x000048b000007945 */ /* 0x000fe20003800000 */
[----:B------:R-:W-:-:S04]  /*23d0*/  ISETP.GT.AND P6, PT, R4, RZ, PT ;  /* 0x000000ff0400720c */ /* 0x000fc80003fc4270 */
[----:B------:R-:W-:Y:S01]  /*23e0*/  ISETP.GT.AND P0, PT, R3, RZ, P6 ;  /* 0x000000ff0300720c */ /* 0x000fe20003704270 */
[-C--:B0-----:R-:W-:Y:S02]  /*23f0*/  IMAD R12, R103, R10.reuse, RZ ;  /* 0x0000000a670c7224 */ /* 0x081fe400078e02ff */
[----:B------:R-:W-:-:S04]  /*2400*/  IMAD.WIDE.U32 R104, R113, R10, R6 ;  /* 0x0000000a71687225 */ /* 0x000fc800078e0006 */
[----:B------:R-:W-:-:S04]  /*2410*/  IMAD R5, R113, R11, R12 ;  /* 0x0000000b71057224 */ /* 0x000fc800078e020c */
[----:B------:R-:W-:Y:S01]  /*2420*/  IMAD.IADD R107, R105, 0x1, R5 ;  /* 0x00000001696b7824 */ /* 0x000fe200078e0205 */
[----:B------:R-:W-:Y:S06]  /*2430*/  @!P1 BRA `(.L_x_35) ;  /* 0x0000003000989947 */ /* 0x000fec0003800000 */
[----:B------:R-:W0:Y:S01]  /*2440*/  LDC.64 R94, c[0x0][0x5b8] ;  /* 0x00016e00ff5e7b82 */ /* 0x000e220000000a00 */
[----:B------:R-:W-:-:S07]  /*2450*/  ULDC.64 UR4, c[0x0][0x5c0] ;  /* 0x0001700000047ab9 */ /* 0x000fce0000000a00 */
[----:B------:R-:W1:Y:S08]  /*2460*/  LDC.64 R100, c[0x0][0x5b0] ;  /* 0x00016c00ff647b82 */ /* 0x000e700000000a00 */
[----:B------:R-:W3:Y:S01]  /*2470*/  LDC.64 R92, c[0x0][0x5a8] ;  /* 0x00016a00ff5c7b82 */ /* 0x000ee20000000a00 */
[-C--:B0-----:R-:W-:Y:S02]  /*2480*/  IMAD R6, R15, R94.reuse, RZ ;  /* 0x0000005e0f067224 */ /* 0x081fe400078e02ff */
[----:B------:R-:W-:-:S04]  /*2490*/  IMAD.WIDE.U32 R98, R89, R94, R8 ;  /* 0x0000005e59627225 */ /* 0x000fc800078e0008 */
[----:B------:R-:W-:Y:S02]  /*24a0*/  IMAD R111, R89, R95, R6 ;  /* 0x0000005f596f7224 */ /* 0x000fe400078e0206 */
[-C--:B-1----:R-:W-:Y:S02]  /*24b0*/  IMAD R6, R103, R100.reuse, RZ ;  /* 0x0000006467067224 */ /* 0x082fe400078e02ff */
[----:B------:R-:W-:Y:S02]  /*24c0*/  IMAD.IADD R97, R99, 0x1, R111 ;  /* 0x0000000163617824 */ /* 0x000fe400078e026f */
[----:B------:R-:W-:Y:S02]  /*24d0*/  IMAD.MOV.U32 R96, RZ, RZ, R98 ;  /* 0x000000ffff607224 */ /* 0x000fe400078e0062 */
[C---:B------:R-:W-:Y:S02]  /*24e0*/  IMAD R95, R113.reuse, R101, R6 ;  /* 0x00000065715f7224 */ /* 0x040fe400078e0206 */
[----:B------:R-:W-:-:S04]  /*24f0*/  IMAD.WIDE.U32 R6, R113, R100, R96 ;  /* 0x0000006471067225 */ /* 0x000fc800078e0060 */
[----:B------:R-:W-:Y:S01]  /*2500*/  IMAD.IADD R5, R7, 0x1, R95 ;  /* 0x0000000107057824 */ /* 0x000fe200078e025f */
[----:B---3--:R-:W-:-:S04]  /*2510*/  LEA R14, P1, R6, R92, 0x2 ;  /* 0x0000005c060e7211 */ /* 0x008fc800078210ff */
[----:B------:R-:W-:-:S05]  /*2520*/  LEA.HI.X R15, R6, R93, R5, 0x2, P1 ;  /* 0x0000005d060f7211 */ /* 0x000fca00008f1405 */
[----:B------:R-:W3:Y:S01]  /*2530*/  @P0 LDG.E.LTC128B R5, desc[UR36][R14.64] ;  /* 0x000000240e050981 */ /* 0x000ee2000c1e1920 */
[----:B------:R-:W-:Y:S01]  /*2540*/  LEA R12, P1, R104, UR4, 0x2 ;  /* 0x00000004680c7c11 */ /* 0x000fe2000f8210ff */
[----:B------:R-:W-:Y:S01]  /*2550*/  IMAD.WIDE.U32 R6, R113, R100, R8 ;  /* 0x0000006471067225 */ /* 0x000fe200078e0008 */
[----:B------:R-:W-:Y:S01]  /*2560*/  ISETP.GT.AND P4, PT, R4, 0x1, PT ;  /* 0x000000010400780c */ /* 0x000fe20003f84270 */
[----:B------:R-:W-:Y:S01]  /*2570*/  BSSY B1, `(.L_x_36) ;  /* 0x0000013000017945 */ /* 0x000fe20003800000 */
[----:B------:R-:W-:Y:S01]  /*2580*/  SHF.L.U64.HI R105, R100, 0x3, R101 ;  /* 0x0000000364697819 */ /* 0x000fe20000010265 */
[----:B------:R-:W-:Y:S02]  /*2590*/  IMAD.IADD R7, R95, 0x1, R7 ;  /* 0x000000015f077824 */ /* 0x000fe400078e0207 */
[----:B------:R-:W-:-:S04]  /*25a0*/  IMAD.WIDE.U32 R20, R89, R94, R6 ;  /* 0x0000005e59147225 */ /* 0x000fc800078e0006 */
[----:B------:R-:W-:Y:S01]  /*25b0*/  IMAD.IADD R7, R111, 0x1, R21 ;  /* 0x000000016f077824 */ /* 0x000fe200078e0215 */
[----:B------:R-:W-:-:S04]  /*25c0*/  LEA R6, P2, R20, R92, 0x2 ;  /* 0x0000005c14067211 */ /* 0x000fc800078410ff */
[----:B------:R-:W-:Y:S02]  /*25d0*/  LEA.HI.X R7, R20, R93, R7, 0x2, P2 ;  /* 0x0000005d14077211 */ /* 0x000fe400010f1407 */
[----:B---3--:R-:W-:-:S05]  /*25e0*/  LOP3.LUT R13, R5, 0xffffe000, RZ, 0xc0, !PT ;  /* 0xffffe000050d7812 */ /* 0x008fca00078ec0ff */
[----:B--2---:R-:W-:Y:S01]  /*25f0*/  FMUL R91, R13, R90 ;  /* 0x0000005a0d5b7220 */ /* 0x004fe20000400000 */
[----:B------:R-:W-:Y:S01]  /*2600*/  LEA.HI.X R13, R104, UR5, R107, 0x2, P1 ;  /* 0x00000005680d7c11 */ /* 0x000fe200088f146b */
[----:B------:R-:W-:Y:S01]  /*2610*/  IMAD.SHL.U32 R104, R100, 0x8, RZ ;  /* 0x0000000864687824 */ /* 0x000fe200078e00ff */
[----:B------:R-:W-:Y:S01]  /*2620*/  ISETP.GT.AND P1, PT, R3, RZ, P4 ;  /* 0x000000ff0300720c */ /* 0x000fe20002724270 */
[----:B------:R-:W-:Y:S01]  /*2630*/  FFMA R91, R56, R88, R91 ;  /* 0x00000058385b7223 */ /* 0x000fe2000000005b */
[----:B------:R-:W-:Y:S01]  /*2640*/  P2R R107, PR, RZ, 0x10 ;  /* 0x00000010ff6b7803 */ /* 0x000fe20000000000 */
[----:B------:R-:W-:-:S03]  /*2650*/  IMAD.WIDE.U32 R20, R113, R100, R104 ;  /* 0x0000006471147225 */ /* 0x000fc600078e0068 */
[----:B------:R-:W-:-:S05]  /*2660*/  F2FP.TF32.F32.PACK_B R91, R91 ;  /* 0x0000005bff5b723e */ /* 0x000fca00024050ff */
[----:B------:R0:W-:Y:S02]  /*2670*/  @P0 STG.E desc[UR36][R12.64], R91 ;  /* 0x0000005b0c000986 */ /* 0x0001e4000c101924 */
[----:B------:R-:W-:Y:S05]  /*2680*/  @!P1 BRA `(.L_x_37) ;  /* 0x0000000000049947 */ /* 0x000fea0003800000 */
[----:B------:R1:W5:Y:S02]  /*2690*/  LDG.E.LTC128B R5, desc[UR36][R6.64+0x4] ;  /* 0x0000042406057981 */ /* 0x000364000c1e1920 */
.L_x_37:
[----:B------:R-:W-:Y:S05]  /*26a0*/  BSYNC B1 ;  /* 0x0000000000017941 */ /* 0x000fea0003800000 */
.L_x_36:
[----:B-----5:R-:W-:Y:S01]  /*26b0*/  LOP3.LUT R15, R5, 0xffffe000, RZ, 0xc0, !PT ;  /* 0xffffe000050f7812 */ /* 0x020fe200078ec0ff */
[----:B------:R-:W-:Y:S01]  /*26c0*/  IMAD.IADD R95, R95, 0x1, R21 ;  /* 0x000000015f5f7824 */ /* 0x000fe200078e0215 */
[----:B------:R-:W-:Y:S01]  /*26d0*/  IADD3 R21, P2, R98, R20, RZ ;  /* 0x0000001462157210 */ /* 0x000fe20007f5e0ff */
[----:B0-----:R-:W-:Y:S01]  /*26e0*/  IMAD.MOV.U32 R91, RZ, RZ, R5 ;  /* 0x000000ffff5b7224 */ /* 0x001fe200078e0005 */
[----:B------:R-:W-:Y:S01]  /*26f0*/  ISETP.GT.AND P0, PT, R3, 0x8, P6 ;  /* 0x000000080300780c */ /* 0x000fe20003704270 */
[----:B------:R-:W-:Y:S02]  /*2700*/  FMUL R14, R15, R90 ;  /* 0x0000005a0f0e7220 */ /* 0x000fe40000400000 */
[----:B------:R-:W-:Y:S02]  /*2710*/  IMAD.X R56, R95, 0x1, R97, P2 ;  /* 0x000000015f387824 */ /* 0x000fe400010e0661 */
[----:B------:R-:W-:Y:S01]  /*2720*/  FFMA R115, R57, R88, R14 ;  /* 0x0000005839737223 */ /* 0x000fe2000000000e */
[----:B------:R-:W-:-:S04]  /*2730*/  LEA R14, P2, R21, R92, 0x2 ;  /* 0x0000005c150e7211 */ /* 0x000fc800078410ff */
[----:B------:R-:W-:Y:S02]  /*2740*/  F2FP.TF32.F32.PACK_B R115, R115 ;  /* 0x00000073ff73723e */ /* 0x000fe400024050ff */
[----:B------:R-:W-:-:S03]  /*2750*/  LEA.HI.X R15, R21, R93, R56, 0x2, P2 ;  /* 0x0000005d150f7211 */ /* 0x000fc600010f1438 */
[----:B------:R0:W-:Y:S04]  /*2760*/  @P1 STG.E desc[UR36][R12.64+0x4], R115 ;  /* 0x000004730c001986 */ /* 0x0001e8000c101924 */
[----:B------:R2:W3:Y:S01]  /*2770*/  @P0 LDG.E.LTC128B R91, desc[UR36][R14.64] ;  /* 0x000000240e5b0981 */ /* 0x0004e2000c1e1920 */
[----:B------:R-:W-:Y:S01]  /*2780*/  IADD3 R56, P1, R8, R20, RZ ;  /* 0x0000001408387210 */ /* 0x000fe20007f3e0ff */
[----:B------:R-:W-:Y:S01]  /*2790*/  BSSY B1, `(.L_x_38) ;  /* 0x0000012000017945 */ /* 0x000fe20003800000 */
[----:B------:R-:W-:-:S03]  /*27a0*/  SHF.L.U64.HI R109, R10, 0x5, R11 ;  /* 0x000000050a6d7819 */ /* 0x000fc6000001020b */
[----:B------:R-:W-:Y:S01]  /*27b0*/  IMAD.X R57, R9, 0x1, R95, P1 ;  /* 0x0000000109397824 */ /* 0x000fe200008e065f */
[----:B------:R-:W-:Y:S01]  /*27c0*/  ISETP.GT.AND P1, PT, R3, 0x8, P4 ;  /* 0x000000080300780c */ /* 0x000fe20002724270 */
[----:B------:R-:W-:Y:S02]  /*27d0*/  IMAD.SHL.U32 R95, R10, 0x20, RZ ;  /* 0x000000200a5f7824 */ /* 0x000fe400078e00ff */
[----:B------:R-:W-:-:S03]  /*27e0*/  IMAD.WIDE.U32 R56, R89, R94, R56 ;  /* 0x0000005e59387225 */ /* 0x000fc600078e0038 */
[----:B------:R-:W-:Y:S02]  /*27f0*/  IADD3 R20, P2, R95, R12, RZ ;  /* 0x0000000c5f147210 */ /* 0x000fe40007f5e0ff */
[----:B--2---:R-:W-:-:S03]  /*2800*/  LEA R14, P3, R56, R92, 0x2 ;  /* 0x0000005c380e7211 */ /* 0x004fc600078610ff */
[----:B------:R-:W-:Y:S01]  /*2810*/  IMAD.X R21, R109, 0x1, R13, P2 ;  /* 0x000000016d157824 */ /* 0x000fe200010e060d */
[----:B---3--:R-:W-:-:S05]  /*2820*/  LOP3.LUT R5, R91, 0xffffe000, RZ, 0xc0, !PT ;  /* 0xffffe0005b057812 */ /* 0x008fca00078ec0ff */
[----:B------:R-:W-:-:S04]  /*2830*/  FMUL R5, R5, R90 ;  /* 0x0000005a05057220 */ /* 0x000fc80000400000 */
[----:B------:R-:W-:Y:S01]  /*2840*/  FFMA R117, R58, R88, R5 ;  /* 0x000000583a757223 */ /* 0x000fe20000000005 */
[----:B------:R-:W-:-:S04]  /*2850*/  IMAD.IADD R5, R111, 0x1, R57 ;  /* 0x000000016f057824 */ /* 0x000fc800078e0239 */
[----:B------:R-:W-:Y:S02]  /*2860*/  F2FP.TF32.F32.PACK_B R117, R117 ;  /* 0x00000075ff75723e */ /* 0x000fe400024050ff */
[----:B------:R-:W-:-:S03]  /*2870*/  LEA.HI.X R15, R56, R93, R5, 0x2, P3 ;  /* 0x0000005d380f7211 */ /* 0x000fc600018f1405 */
[----:B------:R0:W-:Y:S01]  /*2880*/  @P0 STG.E desc[UR36][R20.64], R117 ;  /* 0x0000007514000986 */ /* 0x0001e2000c101924 */
[----:B------:R-:W-:Y:S05]  /*2890*/  @!P1 BRA `(.L_x_39) ;  /* 0x0000000000049947 */ /* 0x000fea0003800000 */
[----:B------:R2:W5:Y:S02]  /*28a0*/  LDG.E.LTC128B R91, desc[UR36][R14.64+0x4] ;  /* 0x000004240e5b7981 */ /* 0x000564000c1e1920 */
.L_x_39:
[----:B------:R-:W-:Y:S05]  /*28b0*/  BSYNC B1 ;  /* 0x0000000000017941 */ /* 0x000fea0003800000 */
.L_x_38:
[----:B-----5:R-:W-:Y:S01]  /*28c0*/  LOP3.LUT R5, R91, 0xffffe000, RZ, 0xc0, !PT ;  /* 0xffffe0005b057812 */ /* 0x020fe200078ec0ff */
[----:B------:R-:W-:Y:S01]  /*28d0*/  BSSY B1, `(.L_x_40) ;  /* 0x000000c000017945 */ /* 0x000fe20003800000 */
[----:B------:R-:W-:-:S03]  /*28e0*/  ISETP.GT.AND P4, PT, R4, 0x8, PT ;  /* 0x000000080400780c */ /* 0x000fc60003f84270 */
[----:B------:R-:W-:Y:S01]  /*28f0*/  FMUL R56, R5, R90 ;  /* 0x0000005a05387220 */ /* 0x000fe20000400000 */
[----:B------:R-:W-:Y:S01]  /*2900*/  ISETP.GT.AND P0, PT, R3, RZ, P4 ;  /* 0x000000ff0300720c */ /* 0x000fe20002704270 */
[----:B------:R-:W-:Y:S01]  /*2910*/  IMAD.SHL.U32 R5, R10, 0x200, RZ ;  /* 0x000002000a057824 */ /* 0x000fe200078e00ff */
[----:B------:R-:W-:Y:S01]  /*2920*/  P2R R108, PR, RZ, 0x10 ;  /* 0x00000010ff6c7803 */ /* 0x000fe20000000000 */
[----:B------:R-:W-:Y:S01]  /*2930*/  FFMA R59, R59, R88, R56 ;  /* 0x000000583b3b7223 */ /* 0x000fe20000000038 */
[----:B------:R-:W-:-:S04]  /*2940*/  IMAD.MOV.U32 R56, RZ, RZ, R91 ;  /* 0x000000ffff387224 */ /* 0x000fc800078e005b */
[----:B------:R-:W-:-:S05]  /*2950*/  F2FP.TF32.F32.PACK_B R59, R59 ;  /* 0x0000003bff3b723e */ /* 0x000fca00024050ff */
[----:B------:R3:W-:Y:S01]  /*2960*/  @P1 STG.E desc[UR36][R20.64+0x4], R59 ;  /* 0x0000043b14001986 */ /* 0x0007e2000c101924 */
[----:B------:R-:W-:Y:S05]  /*2970*/  @!P0 BRA `(.L_x_41) ;  /* 0x0000000000048947 */ /* 0x000fea0003800000 */
[----:B------:R4:W5:Y:S02]  /*2980*/  LDG.E.LTC128B R56, desc[UR36][R6.64+0x20] ;  /* 0x0000202406387981 */ /* 0x000964000c1e1920 */
.L_x_41:
[----:B------:R-:W-:Y:S05]  /*2990*/  BSYNC B1 ;  /* 0x0000000000017941 */ /* 0x000fea0003800000 */
.L_x_40:
[----:B-----5:R-:W-:Y:S01]  /*29a0*/  LOP3.LUT R57, R56, 0xffffe000, RZ, 0xc0, !PT ;  /* 0xffffe00038397812 */ /* 0x020fe200078ec0ff */
[----:B------:R-:W-:Y:S01]  /*29b0*/  BSSY B1, `(.L_x_42) ;  /* 0x000000d000017945 */ /* 0x000fe20003800000 */
[----:B------:R-:W-:Y:S02]  /*29c0*/  SHF.L.U64.HI R91, R10, 0x9, R11 ;  /* 0x000000090a5b7819 */ /* 0x000fe4000001020b */
[----:B------:R-:W-:Y:S01]  /*29d0*/  IADD3 R10, P1, P2, R5, R12, R95 ;  /* 0x0000000c050a7210 */ /* 0x000fe20007a3e05f */
[----:B------:R-:W-:Y:S01]  /*29e0*/  FMUL R57, R57, R90 ;  /* 0x0000005a39397220 */ /* 0x000fe20000400000 */
[----:B------:R-:W-:Y:S02]  /*29f0*/  ISETP.GT.AND P3, PT, R4, 0x9, PT ;  /* 0x000000090400780c */ /* 0x000fe40003f64270 */
[----:B------:R-:W-:Y:S01]  /*2a00*/  IADD3.X R11, R91, R13, R109, P1, P2 ;  /* 0x0000000d5b0b7210 */ /* 0x000fe20000fe446d */
[----:B------:R-:W-:Y:S01]  /*2a10*/  FFMA R57, R60, R88, R57 ;  /* 0x000000583c397223 */ /* 0x000fe20000000039 */
[----:B------:R-:W-:-:S02]  /*2a20*/  ISETP.GT.AND P1, PT, R3, RZ, P3 ;  /* 0x000000ff0300720c */ /* 0x000fc40001f24270 */
[----:B------:R-:W-:Y:S02]  /*2a30*/  P2R R109, PR, RZ, 0x8 ;  /* 0x00000008ff6d7803 */ /* 0x000fe40000000000 */
[----:B------:R-:W-:-:S05]  /*2a40*/  F2FP.TF32.F32.PACK_B R57, R57 ;  /* 0x00000039ff39723e */ /* 0x000fca00024050ff */
[----:B------:R0:W-:Y:S04]  /*2a50*/  @P0 STG.E desc[UR36][R12.64+0x20], R57 ;  /* 0x000020390c000986 */ /* 0x0001e8000c101924 */
[----:B------:R-:W-:Y:S05]  /*2a60*/  @!P1 BRA `(.L_x_43) ;  /* 0x0000000000049947 */ /* 0x000fea0003800000 */
[----:B------:R0:W5:Y:S02]  /*2a70*/  LDG.E.LTC128B R56, desc[UR36][R6.64+0x24] ;  /* 0x0000242406387981 */ /* 0x000164000c1e1920 */
.L_x_43:
[----:B------:R-:W-:Y:S05]  /*2a80*/  BSYNC B1 ;  /* 0x0000000000017941 */ /* 0x000fea0003800000 */
.L_x_42:
[----:B0----5:R-:W-:Y:S01]  /*2a90*/  LOP3.LUT R57, R56, 0xffffe000, RZ, 0xc0, !PT ;  /* 0xffffe00038397812 */ /* 0x021fe200078ec0ff */
[----:B------:R-:W-:Y:S01]  /*2aa0*/  BSSY B1, `(.L_x_44) ;  /* 0x0000008000017945 */ /* 0x000fe20003800000 */
[----:B------:R-:W-:-:S03]  /*2ab0*/  ISETP.GT.AND P0, PT, R3, 0x8, P4 ;  /* 0x000000080300780c */ /* 0x000fc60002704270 */
[----:B------:R-:W-:-:S04]  /*2ac0*/  FMUL R58, R57, R90 ;  /* 0x0000005a393a7220 */ /* 0x000fc80000400000 */
[----:B------:R-:W-:-:S05]  /*2ad0*/  FFMA R61, R61, R88, R58 ;  /* 0x000000583d3d7223 */ /* 0x000fca000000003a */
[----:B------:R-:W-:-:S05]  /*2ae0*/  F2FP.TF32.F32.PACK_B R61, R61 ;  /* 0x0000003dff3d723e */ /* 0x000fca00024050ff */
[----:B------:R0:W-:Y:S01]  /*2af0*/  @P1 STG.E desc[UR36][R12.64+0x24], R61 ;  /* 0x0000243d0c001986 */ /* 0x0001e2000c101924 */
[----:B------:R-:W-:Y:S05]  /*2b00*/  @!P0 BRA `(.L_x_45) ;  /* 0x0000000000048947 */ /* 0x000fea0003800000 */
[----:B------:R0:W5:Y:S02]  /*2b10*/  LDG.E.LTC128B R56, desc[UR36][R14.64+0x20] ;  /* 0x000020240e387981 */ /* 0x000164000c1e1920 */
.L_x_45:
[----:B------:R-:W-:Y:S05]  /*2b20*/  BSYNC B1 ;  /* 0x0000000000017941 */ /* 0x000fea0003800000 */
.L_x_44:
[----:B-----5:R-:W-:Y:S01]  /*2b30*/  LOP3.LUT R57, R56, 0xffffe000, RZ, 0xc0, !PT ;  /* 0xffffe00038397812 */ /* 0x020fe200078ec0ff */
        /* <DEDUP_REMOVED lines=8> */
.L_x_47:
[----:B------:R-:W-:Y:S05]  /*2bc0*/  BSYNC B1 ;  /* 0x0000000000017941 */ /* 0x000fea0003800000 */
.L_x_46:
[----:B0----5:R-:W-:Y:S01]  /*2bd0*/  LOP3.LUT R57, R56, 0xffffe000, RZ, 0xc0, !PT ;  /* 0xffffe00038397812 */ /* 0x021fe200078ec0ff */
[----:B------:R-:W-:Y:S01]  /*2be0*/  BSSY B1, `(.L_x_48) ;  /* 0x000000d000017945 */ /* 0x000fe20003800000 */
[----:B------:R-:W-:Y:S01]  /*2bf0*/  IADD3 R113, P0, R113, 0x80, RZ ;  /* 0x0000008071717810 */ /* 0x000fe20007f1e0ff */
[----:B------:R-:W-:Y:S01]  /*2c00*/  IMAD.MOV.U32 R62, RZ, RZ, R56 ;  /* 0x000000ffff3e7224 */ /* 0x000fe200078e0038 */
[----:B------:R-:W-:Y:S01]  /*2c10*/  ISETP.GT.AND P2, PT, R4, 0x10, PT ;  /* 0x000000100400780c */ /* 0x000fe20003f44270 */
[----:B------:R-:W-:Y:S02]  /*2c20*/  FMUL R58, R57, R90 ;  /* 0x0000005a393a7220 */ /* 0x000fe40000400000 */
[----:B------:R-:W-:Y:S01]  /*2c30*/  IMAD.X R103, RZ, RZ, R103, P0 ;  /* 0x000000ffff677224 */ /* 0x000fe200000e0667 */
[----:B------:R-:W-:Y:S01]  /*2c40*/  ISETP.GT.AND P0, PT, R3, RZ, P2 ;  /* 0x000000ff0300720c */ /* 0x000fe20001704270 */
[----:B------:R-:W-:Y:S01]  /*2c50*/  FFMA R63, R63, R88, R58 ;  /* 0x000000583f3f7223 */ /* 0x000fe2000000003a */
[----:B------:R-:W-:-:S04]  /*2c60*/  P2R R102, PR, RZ, 0x4 ;  /* 0x00000004ff667803 */ /* 0x000fc80000000000 */
[----:B------:R-:W-:-:S05]  /*2c70*/  F2FP.TF32.F32.PACK_B R63, R63 ;  /* 0x0000003fff3f723e */ /* 0x000fca00024050ff */
[----:B------:R0:W-:Y:S02]  /*2c80*/  @P1 STG.E desc[UR36][R20.64+0x24], R63 ;  /* 0x0000243f14001986 */ /* 0x0001e4000c101924 */
[----:B------:R-:W-:Y:S05]  /*2c90*/  @!P0 BRA `(.L_x_49) ;  /* 0x0000000000048947 */ /* 0x000fea0003800000 */
[----:B------:R0:W5:Y:S02]  /*2ca0*/  LDG.E.LTC128B R62, desc[UR36][R6.64+0x40] ;  /* 0x00004024063e7981 */ /* 0x000164000c1e1920 */
.L_x_49:
[----:B------:R-:W-:Y:S05]  /*2cb0*/  BSYNC B1 ;  /* 0x0000000000017941 */ /* 0x000fea0003800000 */
.L_x_48:
[----:B-----5:R-:W-:Y:S01]  /*2cc0*/  LOP3.LUT R57, R62, 0xffffe000, RZ, 0xc0, !PT ;  /* 0xffffe0003e397812 */ /* 0x020fe200078ec0ff */
[-C--:B------:R-:W-:Y:S01]  /*2cd0*/  IMAD R56, R103, R100.reuse, RZ ;  /* 0x0000006467387224 */ /* 0x080fe200078e02ff */
[----:B------:R-:W-:Y:S01]  /*2ce0*/  ISETP.GT.AND P1, PT, R4, 0x11, PT ;  /* 0x000000110400780c */ /* 0x000fe20003f24270 */
[----:B---3--:R-:W-:Y:S01]  /*2cf0*/  IMAD.WIDE.U32 R58, R113, R100, R8 ;  /* 0x00000064713a7225 */ /* 0x008fe200078e0008 */
[----:B------:R-:W-:Y:S03]  /*2d00*/  BSSY B1, `(.L_x_50) ;  /* 0x000001f000017945 */ /* 0x000fe60003800000 */
[----:B------:R-:W-:Y:S01]  /*2d10*/  FMUL R57, R57, R90 ;  /* 0x0000005a39397220 */ /* 0x000fe20000400000 */
[----:B0-----:R-:W-:-:S03]  /*2d20*/  IMAD R63, R113, R101, R56 ;  /* 0x00000065713f7224 */ /* 0x001fc600078e0238 */
[----:B------:R-:W-:Y:S01]  /*2d30*/  FFMA R95, R64, R88, R57 ;  /* 0x00000058405f7223 */ /* 0x000fe20000000039 */
[----:B------:R-:W-:-:S04]  /*2d40*/  IMAD.WIDE.U32 R56, R113, R100, R96 ;  /* 0x0000006471387225 */ /* 0x000fc800078e0060 */
[----:B------:R-:W-:Y:S01]  /*2d50*/  F2FP.TF32.F32.PACK_B R95, R95 ;  /* 0x0000005fff5f723e */ /* 0x000fe200024050ff */
[----:B------:R-:W-:Y:S02]  /*2d60*/  IMAD.IADD R59, R63, 0x1, R59 ;  /* 0x000000013f3b7824 */ /* 0x000fe400078e023b */
[----:B------:R-:W-:Y:S02]  /*2d70*/  IMAD.IADD R57, R57, 0x1, R63 ;  /* 0x0000000139397824 */ /* 0x000fe400078e023f */
[----:B------:R0:W-:Y:S01]  /*2d80*/  @P0 STG.E desc[UR36][R12.64+0x40], R95 ;  /* 0x0000405f0c000986 */ /* 0x0001e2000c101924 */
[----:B------:R-:W-:Y:S01]  /*2d90*/  IMAD.WIDE.U32 R60, R89, R94, R58 ;  /* 0x0000005e593c7225 */ /* 0x000fe200078e003a */
[----:B------:R-:W-:-:S03]  /*2da0*/  LEA R58, P0, R56, R92, 0x2 ;  /* 0x0000005c383a7211 */ /* 0x000fc600078010ff */
[----:B------:R-:W-:Y:S01]  /*2db0*/  IMAD.WIDE.U32 R100, R113, R100, R104 ;  /* 0x0000006471647225 */ /* 0x000fe200078e0068 */
[----:B------:R-:W-:Y:S02]  /*2dc0*/  LEA.HI.X R59, R56, R93, R57, 0x2, P0 ;  /* 0x0000005d383b7211 */ /* 0x000fe400000f1439 */
[----:B------:R-:W-:Y:S01]  /*2dd0*/  LEA R56, P0, R60, R92, 0x2 ;  /* 0x0000005c3c387211 */ /* 0x000fe200078010ff */
[----:B------:R-:W-:Y:S02]  /*2de0*/  IMAD.IADD R57, R111, 0x1, R61 ;  /* 0x000000016f397824 */ /* 0x000fe400078e023d */
[----:B------:R-:W-:-:S03]  /*2df0*/  IMAD.IADD R63, R63, 0x1, R101 ;  /* 0x000000013f3f7824 */ /* 0x000fc600078e0265 */
[----:B------:R-:W-:Y:S02]  /*2e00*/  LEA.HI.X R57, R60, R93, R57, 0x2, P0 ;  /* 0x0000005d3c397211 */ /* 0x000fe400000f1439 */
[----:B------:R-:W-:-:S05]  /*2e10*/  IADD3 R98, P0, R98, R100, RZ ;  /* 0x0000006462627210 */ /* 0x000fca0007f1e0ff */
[----:B------:R-:W-:Y:S01]  /*2e20*/  IMAD.X R96, R63, 0x1, R97, P0 ;  /* 0x000000013f607824 */ /* 0x000fe200000e0661 */
[----:B------:R-:W-:-:S05]  /*2e30*/  IADD3 R8, P0, R8, R100, RZ ;  /* 0x0000006408087210 */ /* 0x000fca0007f1e0ff */
[----:B------:R-:W-:Y:S01]  /*2e40*/  IMAD.X R9, R9, 0x1, R63, P0 ;  /* 0x0000000109097824 */ /* 0x000fe200000e063f */
[----:B------:R-:W-:Y:S01]  /*2e50*/  LEA R60, P0, R98, R92, 0x2 ;  /* 0x0000005c623c7211 */ /* 0x000fe200078010ff */
[----:B0-----:R-:W-:-:S03]  /*2e60*/  IMAD.WIDE.U32 R94, R89, R94, R8 ;  /* 0x0000005e595e7225 */ /* 0x001fc600078e0008 */
[-C--:B------:R-:W-:Y:S01]  /*2e70*/  LEA.HI.X R61, R98, R93.reuse, R96, 0x2, P0 ;  /* 0x0000005d623d7211 */ /* 0x080fe200000f1460 */
[----:B------:R-:W-:Y:S01]  /*2e80*/  IMAD.IADD R9, R111, 0x1, R95 ;  /* 0x000000016f097824 */ /* 0x000fe200078e025f */
[C---:B------:R-:W-:Y:S02]  /*2e90*/  LEA R8, P0, R94.reuse, R92, 0x2 ;  /* 0x0000005c5e087211 */ /* 0x040fe400078010ff */
[----:B------:R-:W-:Y:S02]  /*2ea0*/  P2R R92, PR, RZ, 0x2 ;  /* 0x00000002ff5c7803 */ /* 0x000fe40000000000 */
[----:B------:R-:W-:Y:S02]  /*2eb0*/  LEA.HI.X R9, R94, R93, R9, 0x2, P0 ;  /* 0x0000005d5e097211 */ /* 0x000fe400000f1409 */
[----:B------:R-:W-:-:S13]  /*2ec0*/  ISETP.GT.AND P0, PT, R3, RZ, P1 ;  /* 0x000000ff0300720c */ /* 0x000fda0000f04270 */
[----:B------:R-:W-:Y:S05]  /*2ed0*/  @!P0 BRA `(.L_x_51) ;  /* 0x0000000000048947 */ /* 0x000fea0003800000 */
[----:B------:R0:W5:Y:S02]  /*2ee0*/  LDG.E.LTC128B R62, desc[UR36][R6.64+0x44] ;  /* 0x00004424063e7981 */ /* 0x000164000c1e1920 */
.L_x_51:
[----:B------:R-:W-:Y:S05]  /*2ef0*/  BSYNC B1 ;  /* 0x0000000000017941 */ /* 0x000fea0003800000 */
.L_x_50:
[----:B-----5:R-:W-:Y:S01]  /*2f00*/  LOP3.LUT R63, R62, 0xffffe000, RZ, 0xc0, !PT ;  /* 0xffffe0003e3f7812 */ /* 0x020fe200078ec0ff */
[----:B------:R-:W-:Y:S04]  /*2f10*/  BSSY B1, `(.L_x_52) ;  /* 0x0000008000017945 */ /* 0x000fe80003800000 */
[----:B------:R-:W-:-:S04]  /*2f20*/  FMUL R64, R63, R90 ;  /* 0x0000005a3f407220 */ /* 0x000fc80000400000 */
[----:B------:R-:W-:-:S05]  /*2f30*/  FFMA R65, R65, R88, R64 ;  /* 0x0000005841417223 */ /* 0x000fca0000000040 */
[----:B------:R-:W-:-:S05]  /*2f40*/  F2FP.TF32.F32.PACK_B R65, R65 ;  /* 0x00000041ff41723e */ /* 0x000fca00024050ff */
[----:B------:R3:W-:Y:S01]  /*2f50*/  @P0 STG.E desc[UR36][R12.64+0x44], R65 ;  /* 0x000044410c000986 */ /* 0x0007e2000c101924 */
[----:B------:R-:W-:-:S13]  /*2f60*/  ISETP.GT.AND P0, PT, R3, 0x8, P2 ;  /* 0x000000080300780c */ /* 0x000fda0001704270 */
[----:B---3--:R-:W-:Y:S05]  /*2f70*/  @!P0 BRA `(.L_x_53) ;  /* 0x0000000000048947 */ /* 0x008fea0003800000 */
[----:B------:R3:W5:Y:S02]  /*2f80*/  LDG.E.LTC128B R62, desc[UR36][R14.64+0x40] ;  /* 0x000040240e3e7981 */ /* 0x000764000c1e1920 */
.L_x_53:
[----:B------:R-:W-:Y:S05]  /*2f90*/  BSYNC B1 ;  /* 0x0000000000017941 */ /* 0x000fea0003800000 */
.L_x_52:
[----:B-----5:R-:W-:Y:S01]  /*2fa0*/  LOP3.LUT R63, R62, 0xffffe000, RZ, 0xc0, !PT ;  /* 0xffffe0003e3f7812 */ /* 0x020fe200078ec0ff */
[----:B------:R-:W-:Y:S04]  /*2fb0*/  BSSY B1, `(.L_x_54) ;  /* 0x0000008000017945 */ /* 0x000fe80003800000 */
[----:B------:R-:W-:-:S04]  /*2fc0*/  FMUL R63, R63, R90 ;  /* 0x0000005a3f3f7220 */ /* 0x000fc80000400000 */
[----:B------:R-:W-:-:S05]  /*2fd0*/  FFMA R63, R66, R88, R63 ;  /* 0x00000058423f7223 */ /* 0x000fca000000003f */
[----:B------:R-:W-:-:S05]  /*2fe0*/  F2FP.TF32.F32.PACK_B R63, R63 ;  /* 0x0000003fff3f723e */ /* 0x000fca00024050ff */
[----:B------:R0:W-:Y:S01]  /*2ff0*/  @P0 STG.E desc[UR36][R20.64+0x40], R63 ;  /* 0x0000403f14000986 */ /* 0x0001e2000c101924 */
[----:B------:R-:W-:-:S13]  /*3000*/  ISETP.GT.AND P0, PT, R3, 0x8, P1 ;  /* 0x000000080300780c */ /* 0x000fda0000f04270 */
[----:B0-----:R-:W-:Y:S05]  /*3010*/  @!P0 BRA `(.L_x_55) ;  /* 0x0000000000048947 */ /* 0x001fea0003800000 */
[----:B------:R0:W5:Y:S02]  /*3020*/  LDG.E.LTC128B R62, desc[UR36][R14.64+0x44] ;  /* 0x000044240e3e7981 */ /* 0x000164000c1e1920 */
.L_x_55:
[----:B------:R-:W-:Y:S05]  /*3030*/  BSYNC B1 ;  /* 0x0000000000017941 */ /* 0x000fea0003800000 */
.L_x_54:
[----:B-----5:R-:W-:Y:S01]  /*3040*/  LOP3.LUT R63, R62, 0xffffe000, RZ, 0xc0, !PT ;  /* 0xffffe0003e3f7812 */ /* 0x020fe200078ec0ff */
[----:B------:R-:W-:Y:S01]  /*3050*/  BSSY B1, `(.L_x_56) ;  /* 0x000000a000017945 */ /* 0x000fe20003800000 */
[----:B------:R-:W-:-:S03]  /*3060*/  ISETP.GT.AND P2, PT, R4, 0x18, PT ;  /* 0x000000180400780c */ /* 0x000fc60003f44270 */
[----:B------:R-:W-:Y:S01]  /*3070*/  FMUL R64, R63, R90 ;  /* 0x0000005a3f407220 */ /* 0x000fe20000400000 */
[----:B------:R-:W-:-:S03]  /*3080*/  P2R R89, PR, RZ, 0x4 ;  /* 0x00000004ff597803 */ /* 0x000fc60000000000 */
[----:B------:R-:W-:-:S05]  /*3090*/  FFMA R67, R67, R88, R64 ;  /* 0x0000005843437223 */ /* 0x000fca0000000040 */
[----:B------:R-:W-:-:S05]  /*30a0*/  F2FP.TF32.F32.PACK_B R67, R67 ;  /* 0x00000043ff43723e */ /* 0x000fca00024050ff */
[----:B------:R0:W-:Y:S01]  /*30b0*/  @P0 STG.E desc[UR36][R20.64+0x44], R67 ;  /* 0x0000444314000986 */ /* 0x0001e2000c101924 */
[----:B------:R-:W-:-:S13]  /*30c0*/  ISETP.GT.AND P0, PT, R3, RZ, P2 ;  /* 0x000000ff0300720c */ /* 0x000fda0001704270 */
[----:B0-----:R-:W-:Y:S05]  /*30d0*/  @!P0 BRA `(.L_x_57) ;  /* 0x0000000000048947 */ /* 0x001fea0003800000 */
[----:B------:R0:W5:Y:S02]  /*30e0*/  LDG.E.LTC128B R62, desc[UR36][R6.64+0x60] ;  /* 0x00006024063e7981 */ /* 0x000164000c1e1920 */
.L_x_57:
[----:B------:R-:W-:Y:S05]  /*30f0*/  BSYNC B1 ;  /* 0x0000000000017941 */ /* 0x000fea0003800000 */
.L_x_56:
        /* <DEDUP_REMOVED lines=11> */
.L_x_59:
[----:B------:R-:W-:Y:S05]  /*31b0*/  BSYNC B1 ;  /* 0x0000000000017941 */ /* 0x000fea0003800000 */
.L_x_58:
        /* <DEDUP_REMOVED lines=9> */
.L_x_61:
[----:B------:R-:W-:Y:S05]  /*3250*/  BSYNC B1 ;  /* 0x0000000000017941 */ /* 0x000fea0003800000 */
.L_x_60:
        /* <DEDUP_REMOVED lines=9> */
.L_x_63:
[----:B------:R-:W-:Y:S05]  /*32f0*/  BSYNC B1 ;  /* 0x0000000000017941 */ /* 0x000fea0003800000 */
.L_x_62:
        /* <DEDUP_REMOVED lines=11> */
.L_x_65:
[----:B------:R-:W-:Y:S05]  /*33b0*/  BSYNC B1 ;  /* 0x0000000000017941 */ /* 0x000fea0003800000 */
.L_x_64:
        /* <DEDUP_REMOVED lines=11> */
.L_x_67:
[----:B------:R-:W-:Y:S05]  /*3470*/  BSYNC B1 ;  /* 0x0000000000017941 */ /* 0x000fea0003800000 */
.L_x_66:
        /* <DEDUP_REMOVED lines=9> */
.L_x_69:
[----:B------:R-:W-:Y:S05]  /*3510*/  BSYNC B1 ;  /* 0x0000000000017941 */ /* 0x000fea0003800000 */
.L_x_68:
        /* <DEDUP_REMOVED lines=9> */
.L_x_71:
[----:B------:R-:W-:Y:S05]  /*35b0*/  BSYNC B1 ;  /* 0x0000000000017941 */ /* 0x000fea0003800000 */
.L_x_70:
        /* <DEDUP_REMOVED lines=11> */
.L_x_73:
[----:B------:R-:W-:Y:S05]  /*3670*/  BSYNC B1 ;  /* 0x0000000000017941 */ /* 0x000fea0003800000 */
.L_x_72:
[----:B-----5:R-:W-:Y:S01]  /*3680*/  LOP3.LUT R63, R62, 0xffffe000, RZ, 0xc0, !PT ;  /* 0xffffe0003e3f7812 */ /* 0x020fe200078ec0ff */
[----:B------:R-:W-:Y:S01]  /*3690*/  BSSY B1, `(.L_x_74) ;  /* 0x000000a000017945 */ /* 0x000fe20003800000 */
[----:B------:R-:W-:-:S03]  /*36a0*/  ISETP.GT.AND P5, PT, R4, 0x29, PT ;  /* 0x000000290400780c */ /* 0x000fc60003fa4270 */
[----:B------:R-:W-:-:S04]  /*36b0*/  FMUL R63, R63, R90 ;  /* 0x0000005a3f3f7220 */ /* 0x000fc80000400000 */
[----:B------:R-:W-:-:S05]  /*36c0*/  FFMA R63, R76, R88, R63 ;  /* 0x000000584c3f7223 */ /* 0x000fca000000003f */
[----:B------:R-:W-:-:S05]  /*36d0*/  F2FP.TF32.F32.PACK_B R63, R63 ;  /* 0x0000003fff3f723e */ /* 0x000fca00024050ff */
[----:B------:R1:W-:Y:S01]  /*36e0*/  @P0 STG.E desc[UR36][R12.64+0xa0], R63 ;  /* 0x0000a03f0c000986 */ /* 0x0003e2000c101924 */
[----:B------:R-:W-:Y:S02]  /*36f0*/  ISETP.GT.AND P0, PT, R3, RZ, P5 ;  /* 0x000000ff0300720c */ /* 0x000fe40002f04270 */
[----:B-1----:R-:W-:-:S11]  /*3700*/  P2R R63, PR, RZ, 0x20 ;  /* 0x00000020ff3f7803 */ /* 0x002fd60000000000 */
[----:B------:R-:W-:Y:S05]  /*3710*/  @!P0 BRA `(.L_x_75) ;  /* 0x0000000000048947 */ /* 0x000fea0003800000 */
[----:B------:R1:W5:Y:S02]  /*3720*/  LDG.E.LTC128B R62, desc[UR36][R6.64+0xa4] ;  /* 0x0000a424063e7981 */ /* 0x000364000c1e1920 */
.L_x_75:
[----:B------:R-:W-:Y:S05]  /*3730*/  BSYNC B1 ;  /* 0x0000000000017941 */ /* 0x000fea0003800000 */
.L_x_74:
        /* <DEDUP_REMOVED lines=9> */
.L_x_77:
[----:B------:R-:W-:Y:S05]  /*37d0*/  BSYNC B1 ;  /* 0x0000000000017941 */ /* 0x000fea0003800000 */
.L_x_76:
        /* <DEDUP_REMOVED lines=9> */
.L_x_79:
[----:B------:R-:W-:Y:S05]  /*3870*/  BSYNC B1 ;  /* 0x0000000000017941 */ /* 0x000fea0003800000 */
.L_x_78:
[----:B-----5:R-:W-:Y:S01]  /*3880*/  LOP3.LUT R63, R62, 0xffffe000, RZ, 0xc0, !PT ;  /* 0xffffe0003e3f7812 */ /* 0x020fe200078ec0ff */
[----:B------:R-:W-:Y:S01]  /*3890*/  BSSY B1, `(.L_x_80) ;  /* 0x0000009000017945 */ /* 0x000fe20003800000 */
[----:B------:R-:W-:-:S03]  /*38a0*/  ISETP.GT.AND P3, PT, R4, 0x30, PT ;  /* 0x000000300400780c */ /* 0x000fc60003f64270 */
[----:B------:R-:W-:-:S04]  /*38b0*/  FMUL R64, R63, R90 ;  /* 0x0000005a3f407220 */ /* 0x000fc80000400000 */
[----:B------:R-:W-:-:S05]  /*38c0*/  FFMA R79, R79, R88, R64 ;  /* 0x000000584f4f7223 */ /* 0x000fca0000000040 */
[----:B------:R-:W-:-:S05]  /*38d0*/  F2FP.TF32.F32.PACK_B R79, R79 ;  /* 0x0000004fff4f723e */ /* 0x000fca00024050ff */
[----:B------:R0:W-:Y:S01]  /*38e0*/  @P0 STG.E desc[UR36][R20.64+0xa4], R79 ;  /* 0x0000a44f14000986 */ /* 0x0001e2000c101924 */
[----:B------:R-:W-:-:S13]  /*38f0*/  ISETP.GT.AND P0, PT, R3, RZ, P3 ;  /* 0x000000ff0300720c */ /* 0x000fda0001f04270 */
[----:B0-----:R-:W-:Y:S05]  /*3900*/  @!P0 BRA `(.L_x_81) ;  /* 0x0000000000048947 */ /* 0x001fea0003800000 */
[----:B------:R0:W5:Y:S02]  /*3910*/  LDG.E.LTC128B R62, desc[UR36][R6.64+0xc0] ;  /* 0x0000c024063e7981 */ /* 0x000164000c1e1920 */
.L_x_81:
[----:B------:R-:W-:Y:S05]  /*3920*/  BSYNC B1 ;  /* 0x0000000000017941 */ /* 0x000fea0003800000 */
.L_x_80:
        /* <DEDUP_REMOVED lines=10> */
.L_x_83:
[----:B------:R-:W-:Y:S05]  /*39d0*/  BSYNC B1 ;  /* 0x0000000000017941 */ /* 0x000fea0003800000 */
.L_x_82:
        /* <DEDUP_REMOVED lines=9> */
.L_x_85:
[----:B------:R-:W-:Y:S05]  /*3a70*/  BSYNC B1 ;  /* 0x0000000000017941 */ /* 0x000fea0003800000 */
.L_x_84:
        /* <DEDUP_REMOVED lines=9> */
.L_x_87:
[----:B------:R-:W-:Y:S05]  /*3b10*/  BSYNC B1 ;  /* 0x0000000000017941 */ /* 0x000fea0003800000 */
.L_x_86:
[----:B-----5:R-:W-:Y:S01]  /*3b20*/  LOP3.LUT R63, R62, 0xffffe000, RZ, 0xc0, !PT ;  /* 0xffffe0003e3f7812 */ /* 0x020fe200078ec0ff */
[----:B------:R-:W-:Y:S01]  /*3b30*/  BSSY B1, `(.L_x_88) ;  /* 0x000000a000017945 */ /* 0x000fe20003800000 */
[----:B------:R-:W-:Y:S01]  /*3b40*/  ISETP.GT.AND P1, PT, R4, 0x38, PT ;  /* 0x000000380400780c */ /* 0x000fe20003f24270 */
[----:B------:R-:W-:Y:S02]  /*3b50*/  IMAD.MOV.U32 R68, RZ, RZ, R62 ;  /* 0x000000ffff447224 */ /* 0x000fe400078e003e */
[----:B------:R-:W-:-:S04]  /*3b60*/  FMUL R64, R63, R90 ;  /* 0x0000005a3f407220 */ /* 0x000fc80000400000 */
[----:B------:R-:W-:-:S05]  /*3b70*/  FFMA R83, R83, R88, R64 ;  /* 0x0000005853537223 */ /* 0x000fca0000000040 */
[----:B------:R-:W-:-:S05]  /*3b80*/  F2FP.TF32.F32.PACK_B R83, R83 ;  /* 0x00000053ff53723e */ /* 0x000fca00024050ff */
[----:B------:R0:W-:Y:S01]  /*3b90*/  @P0 STG.E desc[UR36][R20.64+0xc4], R83 ;  /* 0x0000c45314000986 */ /* 0x0001e2000c101924 */
[----:B------:R-:W-:-:S13]  /*3ba0*/  ISETP.GT.AND P0, PT, R3, RZ, P1 ;  /* 0x000000ff0300720c */ /* 0x000fda0000f04270 */
[----:B0-----:R-:W-:Y:S05]  /*3bb0*/  @!P0 BRA `(.L_x_89) ;  /* 0x0000000000048947 */ /* 0x001fea0003800000 */
[----:B------:R0:W5:Y:S02]  /*3bc0*/  LDG.E.LTC128B R68, desc[UR36][R6.64+0xe0] ;  /* 0x0000e02406447981 */ /* 0x000164000c1e1920 */
.L_x_89:
[----:B------:R-:W-:Y:S05]  /*3bd0*/  BSYNC B1 ;  /* 0x0000000000017941 */ /* 0x000fea0003800000 */
.L_x_88:
[----:B-----5:R-:W-:Y:S01]  /*3be0*/  LOP3.LUT R63, R68, 0xffffe000, RZ, 0xc0, !PT ;  /* 0xffffe000443f7812 */ /* 0x020fe200078ec0ff */
[----:B------:R-:W-:Y:S04]  /*3bf0*/  BSSY B1, `(.L_x_90) ;  /* 0x000000f000017945 */ /* 0x000fe80003800000 */
[----:B------:R-:W-:-:S04]  /*3c00*/  FMUL R63, R63, R90 ;  /* 0x0000005a3f3f7220 */ /* 0x000fc80000400000 */
[----:B------:R-:W-:-:S05]  /*3c10*/  FFMA R73, R84, R88, R63 ;  /* 0x0000005854497223 */ /* 0x000fca000000003f */
[----:B------:R-:W-:-:S05]  /*3c20*/  F2FP.TF32.F32.PACK_B R73, R73 ;  /* 0x00000049ff49723e */ /* 0x000fca00024050ff */
[----:B------:R0:W-:Y:S01]  /*3c30*/  @P0 STG.E desc[UR36][R12.64+0xe0], R73 ;  /* 0x0000e0490c000986 */ /* 0x0001e2000c101924 */
[----:B------:R-:W-:-:S05]  /*3c40*/  IADD3 R64, P0, R5, R20, RZ ;  /* 0x0000001405407210 */ /* 0x000fca0007f1e0ff */
[----:B------:R-:W-:Y:S01]  /*3c50*/  IMAD.X R65, R91, 0x1, R21, P0 ;  /* 0x000000015b417824 */ /* 0x000fe200000e0615 */
[----:B------:R-:W-:-:S05]  /*3c60*/  IADD3 R66, P0, R5, R20, RZ ;  /* 0x0000001405427210 */ /* 0x000fca0007f1e0ff */
[----:B------:R-:W-:Y:S01]  /*3c70*/  IMAD.X R67, R91, 0x1, R21, P0 ;  /* 0x000000015b437824 */ /* 0x000fe200000e0615 */
[----:B------:R-:W-:-:S05]  /*3c80*/  IADD3 R62, P0, R5, R12, RZ ;  /* 0x0000000c053e7210 */ /* 0x000fca0007f1e0ff */
[----:B------:R-:W-:Y:S01]  /*3c90*/  IMAD.X R63, R91, 0x1, R13, P0 ;  /* 0x000000015b3f7824 */ /* 0x000fe200000e060d */
[----:B------:R-:W-:-:S04]  /*3ca0*/  ISETP.GT.AND P0, PT, R4, 0x39, PT ;  /* 0x000000390400780c */ /* 0x000fc80003f04270 */
[----:B------:R-:W-:-:S13]  /*3cb0*/  ISETP.GT.AND P4, PT, R3, RZ, P0 ;  /* 0x000000ff0300720c */ /* 0x000fda0000784270 */
[----:B0-----:R-:W-:Y:S05]  /*3cc0*/  @!P4 BRA `(.L_x_91) ;  /* 0x000000000004c947 */ /* 0x001fea0003800000 */
[----:B------:R0:W5:Y:S02]  /*3cd0*/  LDG.E.LTC128B R68, desc[UR36][R6.64+0xe4] ;  /* 0x0000e42406447981 */ /* 0x000164000c1e1920 */
.L_x_91:
[----:B------:R-:W-:Y:S05]  /*3ce0*/  BSYNC B1 ;  /* 0x0000000000017941 */ /* 0x000fea0003800000 */
.L_x_90:
        /* <DEDUP_REMOVED lines=9> */
.L_x_93:
[----:B------:R-:W-:Y:S05]  /*3d80*/  BSYNC B1 ;  /* 0x0000000000017941 */ /* 0x000fea0003800000 */
.L_x_92:
        /* <DEDUP_REMOVED lines=9> */
.L_x_95:
[----:B------:R-:W-:Y:S05]  /*3e20*/  BSYNC B1 ;  /* 0x0000000000017941 */ /* 0x000fea0003800000 */
.L_x_94:
[----:B-----5:R-:W-:-:S05]  /*3e30*/  LOP3.LUT R5, R68, 0xffffe000, RZ, 0xc0, !PT ;  /* 0xffffe00044057812 */ /* 0x020fca00078ec0ff */
[----:B------:R-:W-:-:S04]  /*3e40*/  FMUL R4, R5, R90 ;  /* 0x0000005a05047220 */ /* 0x000fc80000400000 */
[----:B------:R-:W-:-:S05]  /*3e50*/  FFMA R87, R87, R88, R4 ;  /* 0x0000005857577223 */ /* 0x000fca0000000004 */
[----:B------:R-:W-:-:S05]  /*3e60*/  F2FP.TF32.F32.PACK_B R87, R87 ;  /* 0x00000057ff57723e */ /* 0x000fca00024050ff */
[----:B------:R0:W-:Y:S01]  /*3e70*/  @P4 STG.E desc[UR36][R20.64+0xe4], R87 ;  /* 0x0000e45714004986 */ /* 0x0001e2000c101924 */
[----:B------:R-:W-:-:S13]  /*3e80*/  ISETP.GT.AND P4, PT, R3, 0x80, P6 ;  /* 0x000000800300780c */ /* 0x000fda0003784270 */
[----:B------:R-:W2:Y:S01]  /*3e90*/  @P4 LDG.E.LTC128B R68, desc[UR36][R58.64] ;  /* 0x000000243a444981 */ /* 0x000ea2000c1e1920 */
[----:B------:R-:W-:Y:S01]  /*3ea0*/  BSSY B1, `(.L_x_96) ;  /* 0x000000a000017945 */ /* 0x000fe20003800000 */
[----:B--2---:R-:W-:-:S05]  /*3eb0*/  LOP3.LUT R5, R68, 0xffffe000, RZ, 0xc0, !PT ;  /* 0xffffe00044057812 */ /* 0x004fca00078ec0ff */
[----:B------:R-:W-:-:S04]  /*3ec0*/  FMUL R5, R5, R90 ;  /* 0x0000005a05057220 */ /* 0x000fc80000400000 */
[----:B------:R-:W-:-:S05]  /*3ed0*/  FFMA R5, R24, R88, R5 ;  /* 0x0000005818057223 */ /* 0x000fca0000000005 */
[----:B------:R-:W-:-:S05]  /*3ee0*/  F2FP.TF32.F32.PACK_B R5, R5 ;  /* 0x00000005ff05723e */ /* 0x000fca00024050ff */
[----:B------:R0:W-:Y:S01]  /*3ef0*/  @P4 STG.E desc[UR36][R62.64], R5 ;  /* 0x000000053e004986 */ /* 0x0001e2000c101924 */
[----:B------:R-:W-:-:S04]  /*3f00*/  ISETP.NE.AND P4, PT, R107, RZ, PT ;  /* 0x000000ff6b00720c */ /* 0x000fc80003f85270 */
[----:B------:R-:W-:-:S13]  /*3f10*/  ISETP.GT.AND P4, PT, R3, 0x80, P4 ;  /* 0x000000800300780c */ /* 0x000fda0002784270 */
[----:B0-----:R-:W-:Y:S05]  /*3f20*/  @!P4 BRA `(.L_x_97) ;  /* 0x000000000004c947 */ /* 0x001fea0003800000 */
[----:B------:R0:W5:Y:S02]  /*3f30*/  LDG.E.LTC128B R68, desc[UR36][R56.64+0x4] ;  /* 0x0000042438447981 */ /* 0x000164000c1e1920 */
.L_x_97:
[----:B------:R-:W-:Y:S05]  /*3f40*/  BSYNC B1 ;  /* 0x0000000000017941 */ /* 0x000fea0003800000 */
.L_x_96:
[----:B-----5:R-:W-:Y:S01]  /*3f50*/  LOP3.LUT R5, R68, 0xffffe000, RZ, 0xc0, !PT ;  /* 0xffffe00044057812 */ /* 0x020fe200078ec0ff */
[----:B------:R-:W-:Y:S01]  /*3f60*/  BSSY B1, `(.L_x_98) ;  /* 0x000000a000017945 */ /* 0x000fe20003800000 */
[----:B------:R-:W-:-:S03]  /*3f70*/  ISETP.GT.AND P6, PT, R3, 0x88, P6 ;  /* 0x000000880300780c */ /* 0x000fc600037c4270 */
[----:B------:R-:W-:Y:S01]  /*3f80*/  FMUL R4, R5, R90 ;  /* 0x0000005a05047220 */ /* 0x000fe20000400000 */
[----:B------:R-:W-:-:S03]  /*3f90*/  @P4 IMAD.MOV.U32 R5, RZ, RZ, R63 ;  /* 0x000000ffff054224 */ /* 0x000fc600078e003f */
[----:B------:R-:W-:Y:S01]  /*3fa0*/  FFMA R25, R25, R88, R4 ;  /* 0x0000005819197223 */ /* 0x000fe20000000004 */
[----:B------:R-:W-:-:S04]  /*3fb0*/  @P4 IMAD.MOV.U32 R4, RZ, RZ, R62 ;  /* 0x000000ffff044224 */ /* 0x000fc800078e003e */
[----:B------:R-:W-:-:S05]  /*3fc0*/  F2FP.TF32.F32.PACK_B R25, R25 ;  /* 0x00000019ff19723e */ /* 0x000fca00024050ff */
[----:B------:R2:W-:Y:S01]  /*3fd0*/  @P4 STG.E desc[UR36][R4.64+0x4], R25 ;  /* 0x0000041904004986 */ /* 0x0005e2000c101924 */
[----:B------:R-:W-:Y:S05]  /*3fe0*/  @!P6 BRA `(.L_x_99) ;  /* 0x000000000004e947 */ /* 0x000fea0003800000 */
[----:B------:R0:W5:Y:S02]  /*3ff0*/  LDG.E.LTC128B R68, desc[UR36][R60.64] ;  /* 0x000000243c447981 */ /* 0x000164000c1e1920 */
.L_x_99:
[----:B------:R-:W-:Y:S05]  /*4000*/  BSYNC B1 ;  /* 0x0000000000017941 */ /* 0x000fea0003800000 */
.L_x_98:
[----:B--2--5:R-:W-:Y:S01]  /*4010*/  LOP3.LUT R5, R68, 0xffffe000, RZ, 0xc0, !PT ;  /* 0xffffe00044057812 */ /* 0x024fe200078ec0ff */
[----:B------:R-:W-:Y:S01]  /*4020*/  BSSY B1, `(.L_x_100) ;  /* 0x0000009000017945 */ /* 0x000fe20003800000 */
[----:B------:R-:W-:-:S03]  /*4030*/  ISETP.NE.AND P4, PT, R107, RZ, PT ;  /* 0x000000ff6b00720c */ /* 0x000fc60003f85270 */
[----:B------:R-:W-:Y:S01]  /*4040*/  FMUL R5, R5, R90 ;  /* 0x0000005a05057220 */ /* 0x000fe20000400000 */
[----:B------:R-:W-:-:S03]  /*4050*/  ISETP.GT.AND P4, PT, R3, 0x88, P4 ;  /* 0x000000880300780c */ /* 0x000fc60002784270 */
[----:B------:R-:W-:-:S05]  /*4060*/  FFMA R5, R26, R88, R5 ;  /* 0x000000581a057223 */ /* 0x000fca0000000005 */
[----:B------:R-:W-:-:S05]  /*4070*/  F2FP.TF32.F32.PACK_B R5, R5 ;  /* 0x00000005ff05723e */ /* 0x000fca00024050ff */
[----:B------:R2:W-:Y:S01]  /*4080*/  @P6 STG.E desc[UR36][R64.64], R5 ;  /* 0x0000000540006986 */ /* 0x0005e2000c101924 */
[----:B------:R-:W-:Y:S05]  /*4090*/  @!P4 BRA `(.L_x_101) ;  /* 0x000000000004c947 */ /* 0x000fea0003800000 */
[----:B------:R0:W5:Y:S02]  /*40a0*/  LDG.E.LTC128B R68, desc[UR36][R8.64+0x4] ;  /* 0x0000042408447981 */ /* 0x000164000c1e1920 */
.L_x_101:
[----:B------:R-:W-:Y:S05]  /*40b0*/  BSYNC B1 ;  /* 0x0000000000017941 */ /* 0x000fea0003800000 */
.L_x_100:
[----:B--2--5:R-:W-:Y:S01]  /*40c0*/  LOP3.LUT R5, R68, 0xffffe000, RZ, 0xc0, !PT ;  /* 0xffffe00044057812 */ /* 0x024fe200078ec0ff */
[----:B------:R-:W-:Y:S01]  /*40d0*/  BSSY B1, `(.L_x_102) ;  /* 0x0000009000017945 */ /* 0x000fe20003800000 */
[----:B------:R-:W-:-:S03]  /*40e0*/  ISETP.NE.AND P6, PT, R108, RZ, PT ;  /* 0x000000ff6c00720c */ /* 0x000fc60003fc5270 */
[----:B------:R-:W-:-:S04]  /*40f0*/  FMUL R4, R5, R90 ;  /* 0x0000005a05047220 */ /* 0x000fc80000400000 */
[----:B------:R-:W-:-:S05]  /*4100*/  FFMA R27, R27, R88, R4 ;  /* 0x000000581b1b7223 */ /* 0x000fca0000000004 */
[----:B------:R-:W-:-:S05]  /*4110*/  F2FP.TF32.F32.PACK_B R27, R27 ;  /* 0x0000001bff1b723e */ /* 0x000fca00024050ff */
[----:B------:R2:W-:Y:S01]  /*4120*/  @P4 STG.E desc[UR36][R66.64+0x4], R27 ;  /* 0x0000041b42004986 */ /* 0x0005e2000c101924 */
[----:B------:R-:W-:-:S13]  /*4130*/  ISETP.GT.AND P4, PT, R3, 0x80, P6 ;  /* 0x000000800300780c */ /* 0x000fda0003784270 */
[----:B--2---:R-:W-:Y:S05]  /*4140*/  @!P4 BRA `(.L_x_103) ;  /* 0x000000000004c947 */ /* 0x004fea0003800000 */
[----:B------:R2:W5:Y:S02]  /*4150*/  LDG.E.LTC128B R68, desc[UR36][R56.64+0x20] ;  /* 0x0000202438447981 */ /* 0x000564000c1e1920 */
.L_x_103:
[----:B------:R-:W-:Y:S05]  /*4160*/  BSYNC B1 ;  /* 0x0000000000017941 */ /* 0x000fea0003800000 */
.L_x_102:
[----:B-----5:R-:W-:Y:S01]  /*4170*/  LOP3.LUT R5, R68, 0xffffe000, RZ, 0xc0, !PT ;  /* 0xffffe00044057812 */ /* 0x020fe200078ec0ff */
[----:B------:R-:W-:Y:S01]  /*4180*/  @P4 IMAD.MOV.U32 R4, RZ, RZ, R62 ;  /* 0x000000ffff044224 */ /* 0x000fe200078e003e */
[----:B------:R-:W-:Y:S01]  /*4190*/  ISETP.NE.AND P6, PT, R109, RZ, PT ;  /* 0x000000ff6d00720c */ /* 0x000fe20003fc5270 */
[----:B------:R-:W-:Y:S02]  /*41a0*/  BSSY B1, `(.L_x_104) ;  /* 0x0000009000017945 */ /* 0x000fe40003800000 */
[----:B------:R-:W-:-:S04]  /*41b0*/  FMUL R5, R5, R90 ;  /* 0x0000005a05057220 */ /* 0x000fc80000400000 */
[----:B-1--4-:R-:W-:Y:S01]  /*41c0*/  FFMA R7, R28, R88, R5 ;  /* 0x000000581c077223 */ /* 0x012fe20000000005 */
[----:B------:R-:W-:-:S04]  /*41d0*/  @P4 IMAD.MOV.U32 R5, RZ, RZ, R63 ;  /* 0x000000ffff054224 */ /* 0x000fc800078e003f */
[----:B------:R-:W-:-:S05]  /*41e0*/  F2FP.TF32.F32.PACK_B R7, R7 ;  /* 0x00000007ff07723e */ /* 0x000fca00024050ff */
[----:B------:R1:W-:Y:S01]  /*41f0*/  @P4 STG.E desc[UR36][R4.64+0x20], R7 ;  /* 0x0000200704004986 */ /* 0x0003e2000c101924 */
[----:B------:R-:W-:-:S13]  /*4200*/  ISETP.GT.AND P4, PT, R3, 0x80, P6 ;  /* 0x000000800300780c */ /* 0x000fda0003784270 */
[----:B-1----:R-:W-:Y:S05]  /*4210*/  @!P4 BRA `(.L_x_105) ;  /* 0x000000000004c947 */ /* 0x002fea0003800000 */
[----:B------:R1:W5:Y:S02]  /*4220*/  LDG.E.LTC128B R68, desc[UR36][R56.64+0x24] ;  /* 0x0000242438447981 */ /* 0x000364000c1e1920 */
.L_x_105:
[----:B------:R-:W-:Y:S05]  /*4230*/  BSYNC B1 ;  /* 0x0000000000017941 */ /* 0x000fea0003800000 */
.L_x_104:
[----:B-----5:R-:W-:Y:S01]  /*4240*/  LOP3.LUT R5, R68, 0xffffe000, RZ, 0xc0, !PT ;  /* 0xffffe00044057812 */ /* 0x020fe200078ec0ff */
[----:B------:R-:W-:Y:S04]  /*4250*/  BSSY B1, `(.L_x_106) ;  /* 0x000000b000017945 */ /* 0x000fe80003800000 */
[----:B------:R-:W-:Y:S01]  /*4260*/  FMUL R4, R5, R90 ;  /* 0x0000005a05047220 */ /* 0x000fe20000400000 */
[----:B------:R-:W-:-:S03]  /*4270*/  @P4 IMAD.MOV.U32 R5, RZ, RZ, R63 ;  /* 0x000000ffff054224 */ /* 0x000fc600078e003f */
[----:B------:R-:W-:Y:S01]  /*4280*/  FFMA R29, R29, R88, R4 ;  /* 0x000000581d1d7223 */ /* 0x000fe20000000004 */
[----:B------:R-:W-:-:S04]  /*4290*/  @P4 IMAD.MOV.U32 R4, RZ, RZ, R62 ;  /* 0x000000ffff044224 */ /* 0x000fc800078e003e */
[----:B------:R-:W-:-:S05]  /*42a0*/  F2FP.TF32.F32.PACK_B R29, R29 ;  /* 0x0000001dff1d723e */ /* 0x000fca00024050ff */
[----:B------:R4:W-:Y:S01]  /*42b0*/  @P4 STG.E desc[UR36][R4.64+0x24], R29 ;  /* 0x0000241d04004986 */ /* 0x0009e2000c101924 */
[----:B------:R-:W-:-:S04]  /*42c0*/  ISETP.NE.AND P4, PT, R108, RZ, PT ;  /* 0x000000ff6c00720c */ /* 0x000fc80003f85270 */
[----:B------:R-:W-:-:S13]  /*42d0*/  ISETP.GT.AND P4, PT, R3, 0x88, P4 ;  /* 0x000000880300780c */ /* 0x000fda0002784270 */
[----:B----4-:R-:W-:Y:S05]  /*42e0*/  @!P4 BRA `(.L_x_107) ;  /* 0x000000000004c947 */ /* 0x010fea0003800000 */
[----:B------:R4:W5:Y:S02]  /*42f0*/  LDG.E.LTC128B R68, desc[UR36][R8.64+0x20] ;  /* 0x0000202408447981 */ /* 0x000964000c1e1920 */
.L_x_107:
[----:B------:R-:W-:Y:S05]  /*4300*/  BSYNC B1 ;  /* 0x0000000000017941 */ /* 0x000fea0003800000 */
.L_x_106:
        /* <DEDUP_REMOVED lines=9> */
.L_x_109:
[----:B------:R-:W-:Y:S05]  /*43a0*/  BSYNC B1 ;  /* 0x0000000000017941 */ /* 0x000fea0003800000 */
.L_x_108:
[----:B-----5:R-:W-:Y:S01]  /*43b0*/  LOP3.LUT R5, R68, 0xffffe000, RZ, 0xc0, !PT ;  /* 0xffffe00044057812 */ /* 0x020fe200078ec0ff */
[----:B------:R-:W-:Y:S01]  /*43c0*/  BSSY B1, `(.L_x_110) ;  /* 0x000000b000017945 */ /* 0x000fe20003800000 */
[----:B------:R-:W-:-:S03]  /*43d0*/  ISETP.NE.AND P6, PT, R102, RZ, PT ;  /* 0x000000ff6600720c */ /* 0x000fc60003fc5270 */
[----:B------:R-:W-:Y:S01]  /*43e0*/  FMUL R4, R5, R90 ;  /* 0x0000005a05047220 */ /* 0x000fe20000400000 */
[----:B------:R-:W-:-:S03]  /*43f0*/  @P4 IMAD.MOV.U32 R5, RZ, RZ, R11 ;  /* 0x000000ffff054224 */ /* 0x000fc600078e000b */
[----:B------:R-:W-:Y:S01]  /*4400*/  FFMA R31, R31, R88, R4 ;  /* 0x000000581f1f7223 */ /* 0x000fe20000000004 */
[----:B------:R-:W-:-:S04]  /*4410*/  @P4 IMAD.MOV.U32 R4, RZ, RZ, R10 ;  /* 0x000000ffff044224 */ /* 0x000fc800078e000a */
[----:B------:R-:W-:-:S05]  /*4420*/  F2FP.TF32.F32.PACK_B R31, R31 ;  /* 0x0000001fff1f723e */ /* 0x000fca00024050ff */
[----:B------:R0:W-:Y:S01]  /*4430*/  @P4 STG.E desc[UR36][R4.64+0x24], R31 ;  /* 0x0000241f04004986 */ /* 0x0001e2000c101924 */
[----:B------:R-:W-:-:S13]  /*4440*/  ISETP.GT.AND P4, PT, R3, 0x80, P6 ;  /* 0x000000800300780c */ /* 0x000fda0003784270 */
[----:B0-----:R-:W-:Y:S05]  /*4450*/  @!P4 BRA `(.L_x_111) ;  /* 0x000000000004c947 */ /* 0x001fea0003800000 */
[----:B------:R0:W5:Y:S02]  /*4460*/  LDG.E.LTC128B R68, desc[UR36][R56.64+0x40] ;  /* 0x0000402438447981 */ /* 0x000164000c1e1920 */
.L_x_111:
[----:B------:R-:W-:Y:S05]  /*4470*/  BSYNC B1 ;  /* 0x0000000000017941 */ /* 0x000fea0003800000 */
.L_x_110:
[----:B-----5:R-:W-:Y:S01]  /*4480*/  LOP3.LUT R5, R68, 0xffffe000, RZ, 0xc0, !PT ;  /* 0xffffe00044057812 */ /* 0x020fe200078ec0ff */
[----:B------:R-:W-:Y:S01]  /*4490*/  @P4 IMAD.MOV.U32 R4, RZ, RZ, R62 ;  /* 0x000000ffff044224 */ /* 0x000fe200078e003e */
[----:B------:R-:W-:Y:S01]  /*44a0*/  ISETP.NE.AND P6, PT, R92, RZ, PT ;  /* 0x000000ff5c00720c */ /* 0x000fe20003fc5270 */
[----:B------:R-:W-:Y:S02]  /*44b0*/  BSSY B1, `(.L_x_112) ;  /* 0x0000009000017945 */ /* 0x000fe40003800000 */
[----:B------:R-:W-:-:S04]  /*44c0*/  FMUL R5, R5, R90 ;  /* 0x0000005a05057220 */ /* 0x000fc80000400000 */
[----:B------:R-:W-:Y:S01]  /*44d0*/  FFMA R7, R32, R88, R5 ;  /* 0x0000005820077223 */ /* 0x000fe20000000005 */
[----:B------:R-:W-:-:S04]  /*44e0*/  @P4 IMAD.MOV.U32 R5, RZ, RZ, R63 ;  /* 0x000000ffff054224 */ /* 0x000fc800078e003f */
[----:B------:R-:W-:-:S05]  /*44f0*/  F2FP.TF32.F32.PACK_B R7, R7 ;  /* 0x00000007ff07723e */ /* 0x000fca00024050ff */
[----:B------:R0:W-:Y:S01]  /*4500*/  @P4 STG.E desc[UR36][R4.64+0x40], R7 ;  /* 0x0000400704004986 */ /* 0x0001e2000c101924 */
[----:B------:R-:W-:-:S13]  /*4510*/  ISETP.GT.AND P4, PT, R3, 0x80, P6 ;  /* 0x000000800300780c */ /* 0x000fda0003784270 */
[----:B0-----:R-:W-:Y:S05]  /*4520*/  @!P4 BRA `(.L_x_113) ;  /* 0x000000000004c947 */ /* 0x001fea0003800000 */
[----:B------:R0:W5:Y:S02]  /*4530*/  LDG.E.LTC128B R68, desc[UR36][R56.64+0x44] ;  /* 0x0000442438447981 */ /* 0x000164000c1e1920 */
.L_x_113:
[----:B------:R-:W-:Y:S05]  /*4540*/  BSYNC B1 ;  /* 0x0000000000017941 */ /* 0x000fea0003800000 */
.L_x_112:
        /* <DEDUP_REMOVED lines=10> */
[----:B0-----:R-:W-:Y:S05]  /*45f0*/  @!P4 BRA `(.L_x_115) ;  /* 0x000000000004c947 */ /* 0x001fea0003800000 */
[----:B------:R0:W5:Y:S02]  /*4600*/  LDG.E.LTC128B R68, desc[UR36][R8.64+0x40] ;  /* 0x0000402408447981 */ /* 0x000164000c1e1920 */
.L_x_115:
[----:B------:R-:W-:Y:S05]  /*4610*/  BSYNC B1 ;  /* 0x0000000000017941 */ /* 0x000fea0003800000 */
.L_x_114:
[----:B-----5:R-:W-:Y:S01]  /*4620*/  LOP3.LUT R5, R68, 0xffffe000, RZ, 0xc0, !PT ;  /* 0xffffe00044057812 */ /* 0x020fe200078ec0ff */
[----:B------:R-:W-:Y:S01]  /*4630*/  @P4 IMAD.MOV.U32 R4, RZ, RZ, R10 ;  /* 0x000000ffff044224 */ /* 0x000fe200078e000a */
[----:B------:R-:W-:Y:S03]  /*4640*/  BSSY B1, `(.L_x_116) ;  /* 0x0000009000017945 */ /* 0x000fe60003800000 */
        /* <DEDUP_REMOVED lines=8> */
.L_x_117:
[----:B------:R-:W-:Y:S05]  /*46d0*/  BSYNC B1 ;  /* 0x0000000000017941 */ /* 0x000fea0003800000 */
.L_x_116:
        /* <DEDUP_REMOVED lines=12> */
.L_x_119:
[----:B------:R-:W-:Y:S05]  /*47a0*/  BSYNC B1 ;  /* 0x0000000000017941 */ /* 0x000fea0003800000 */
.L_x_118:
        /* <DEDUP_REMOVED lines=12> */
.L_x_121:
[----:B------:R-:W-:Y:S05]  /*4870*/  BSYNC B1 ;  /* 0x0000000000017941 */ /* 0x000fea0003800000 */
.L_x_120:
        /* <DEDUP_REMOVED lines=12> */
.L_x_123:
[----:B------:R-:W-:Y:S05]  /*4940*/  BSYNC B1 ;  /* 0x0000000000017941 */ /* 0x000fea0003800000 */
.L_x_122:
        /* <DEDUP_REMOVED lines=11> */
.L_x_125:
[----:B------:R-:W-:Y:S05]  /*4a00*/  BSYNC B1 ;  /* 0x0000000000017941 */ /* 0x000fea0003800000 */
.L_x_124:
        /* <DEDUP_REMOVED lines=12> */
.L_x_127:
[----:B------:R-:W-:Y:S05]  /*4ad0*/  BSYNC B1 ;  /* 0x0000000000017941 */ /* 0x000fea0003800000 */
.L_x_126:
        /* <DEDUP_REMOVED lines=12> */
.L_x_129:
[----:B------:R-:W-:Y:S05]  /*4ba0*/  BSYNC B1 ;  /* 0x0000000000017941 */ /* 0x000fea0003800000 */
.L_x_128:
        /* <DEDUP_REMOVED lines=12> */
.L_x_131:
[----:B------:R-:W-:Y:S05]  /*4c70*/  BSYNC B1 ;  /* 0x0000000000017941 */ /* 0x000fea0003800000 */
.L_x_130:
        /* <DEDUP_REMOVED lines=11> */
.L_x_133:
[----:B------:R-:W-:Y:S05]  /*4d30*/  BSYNC B1 ;  /* 0x0000000000017941 */ /* 0x000fea0003800000 */
.L_x_132:
        /* <DEDUP_REMOVED lines=12> */
.L_x_135:
[----:B------:R-:W-:Y:S05]  /*4e00*/  BSYNC B1 ;  /* 0x0000000000017941 */ /* 0x000fea0003800000 */
.L_x_134:
        /* <DEDUP_REMOVED lines=11> */
.L_x_137:
[----:B------:R-:W-:Y:S05]  /*4ec0*/  BSYNC B1 ;  /* 0x0000000000017941 */ /* 0x000fea0003800000 */
.L_x_136:
        /* <DEDUP_REMOVED lines=11> */
.L_x_139:
[----:B------:R-:W-:Y:S05]  /*4f80*/  BSYNC B1 ;  /* 0x0000000000017941 */ /* 0x000fea0003800000 */
.L_x_138:
[----:B-----5:R-:W-:Y:S01]  /*4f90*/  LOP3.LUT R5, R68, 0xffffe000, RZ, 0xc0, !PT ;  /* 0xffffe00044057812 */ /* 0x020fe200078ec0ff */
[----:B------:R-:W-:Y:S01]  /*4fa0*/  @P4 IMAD.MOV.U32 R4, RZ, RZ, R10 ;  /* 0x000000ffff044224 */ /* 0x000fe200078e000a */
[----:B------:R-:W-:Y:S01]  /*4fb0*/  ISETP.GT.AND P5, PT, R3, 0x88, P5 ;  /* 0x000000880300780c */ /* 0x000fe20002fa4270 */
[----:B------:R-:W-:Y:S02]  /*4fc0*/  BSSY B1, `(.L_x_140) ;  /* 0x0000008000017945 */ /* 0x000fe40003800000 */
[----:B------:R-:W-:-:S04]  /*4fd0*/  FMUL R5, R5, R90 ;  /* 0x0000005a05057220 */ /* 0x000fc80000400000 */
[----:B------:R-:W-:Y:S01]  /*4fe0*/  FFMA R7, R46, R88, R5 ;  /* 0x000000582e077223 */ /* 0x000fe20000000005 */
[----:B------:R-:W-:-:S04]  /*4ff0*/  @P4 IMAD.MOV.U32 R5, RZ, RZ, R11 ;  /* 0x000000ffff054224 */ /* 0x000fc800078e000b */
[----:B------:R-:W-:-:S05]  /*5000*/  F2FP.TF32.F32.PACK_B R7, R7 ;  /* 0x00000007ff07723e */ /* 0x000fca00024050ff */
[----:B------:R0:W-:Y:S01]  /*5010*/  @P4 STG.E desc[UR36][R4.64+0xa0], R7 ;  /* 0x0000a00704004986 */ /* 0x0001e2000c101924 */
[----:B------:R-:W-:Y:S05]  /*5020*/  @!P5 BRA `(.L_x_141) ;  /* 0x000000000004d947 */ /* 0x000fea0003800000 */
[----:B------:R0:W5:Y:S02]  /*5030*/  LDG.E.LTC128B R68, desc[UR36][R8.64+0xa4] ;  /* 0x0000a42408447981 */ /* 0x000164000c1e1920 */
.L_x_141:
[----:B------:R-:W-:Y:S05]  /*5040*/  BSYNC B1 ;  /* 0x0000000000017941 */ /* 0x000fea0003800000 */
.L_x_140:
[----:B0----5:R-:W-:Y:S01]  /*5050*/  LOP3.LUT R5, R68, 0xffffe000, RZ, 0xc0, !PT ;  /* 0xffffe00044057812 */ /* 0x021fe200078ec0ff */
        /* <DEDUP_REMOVED lines=10> */
.L_x_143:
[----:B------:R-:W-:Y:S05]  /*5100*/  BSYNC B1 ;  /* 0x0000000000017941 */ /* 0x000fea0003800000 */
.L_x_142:
[----:B0----5:R-:W-:Y:S01]  /*5110*/  LOP3.LUT R5, R68, 0xffffe000, RZ, 0xc0, !PT ;  /* 0xffffe00044057812 */ /* 0x021fe200078ec0ff */
        /* <DEDUP_REMOVED lines=10> */
.L_x_145:
[----:B------:R-:W-:Y:S05]  /*51c0*/  BSYNC B1 ;  /* 0x0000000000017941 */ /* 0x000fea0003800000 */
.L_x_144:
        /* <DEDUP_REMOVED lines=11> */
.L_x_147:
[----:B------:R-:W-:Y:S05]  /*5280*/  BSYNC B1 ;  /* 0x0000000000017941 */ /* 0x000fea0003800000 */
.L_x_146:
        /* <DEDUP_REMOVED lines=11> */
.L_x_149:
[----:B------:R-:W-:Y:S05]  /*5340*/  BSYNC B1 ;  /* 0x0000000000017941 */ /* 0x000fea0003800000 */
.L_x_148:
        /* <DEDUP_REMOVED lines=11> */
.L_x_151:
[----:B------:R-:W-:Y:S05]  /*5400*/  BSYNC B1 ;  /* 0x0000000000017941 */ /* 0x000fea0003800000 */
.L_x_150:
        /* <DEDUP_REMOVED lines=11> */
.L_x_153:
[----:B------:R-:W-:Y:S05]  /*54c0*/  BSYNC B1 ;  /* 0x0000000000017941 */ /* 0x000fea0003800000 */
.L_x_152:
        /* <DEDUP_REMOVED lines=9> */
.L_x_155:
[----:B------:R-:W-:Y:S05]  /*5560*/  BSYNC B1 ;  /* 0x0000000000017941 */ /* 0x000fea0003800000 */
.L_x_154:
        /* <DEDUP_REMOVED lines=11> */
.L_x_157:
[----:B------:R-:W-:Y:S05]  /*5620*/  BSYNC B1 ;  /* 0x0000000000017941 */ /* 0x000fea0003800000 */
.L_x_156:
[----:B------:R-:W-:Y:S05]  /*5630*/  @!P0 BRA `(.L_x_158) ;  /* 0x00000014008c8947 */ /* 0x000fea0003800000 */
[----:B-----5:R-:W-:-:S05]  /*5640*/  LOP3.LUT R3, R68, 0xffffe000, RZ, 0xc0, !PT ;  /* 0xffffe00044037812 */ /* 0x020fca00078ec0ff */
[----:B0-----:R-:W-:-:S04]  /*5650*/  FMUL R4, R3, R90 ;  /* 0x0000005a03047220 */ /* 0x001fc80000400000 */
[----:B------:R-:W-:-:S05]  /*5660*/  FFMA R55, R55, R88, R4 ;  /* 0x0000005837377223 */ /* 0x000fca0000000004 */
[----:B------:R-:W-:-:S05]  /*5670*/  F2FP.TF32.F32.PACK_B R55, R55 ;  /* 0x00000037ff37723e */ /* 0x000fca00024050ff */
[----:B------:R0:W-:Y:S01]  /*5680*/  STG.E desc[UR36][R10.64+0xe4], R55 ;  /* 0x0000e4370a007986 */ /* 0x0001e2000c101924 */
[----:B------:R-:W-:Y:S05]  /*5690*/  BRA `(.L_x_158) ;  /* 0x0000001400747947 */ /* 0x000fea0003800000 */
.L_x_35:
[----:B------:R-:W-:Y:S01]  /*56a0*/  ULDC.64 UR4, c[0x0][0x5c0] ;  /* 0x0001700000047ab9 */ /* 0x000fe20000000a00 */
[-C--:B------:R-:W-:Y:S01]  /*56b0*/  FMUL R5, R56, R88.reuse ;  /* 0x0000005838057220 */ /* 0x080fe20000400000 */
[----:B------:R-:W-:Y:S01]  /*56c0*/  LEA R8, P1, R104, UR4, 0x2 ;  /* 0x0000000468087c11 */ /* 0x000fe2000f8210ff */
[-C--:B------:R-:W-:Y:S01]  /*56d0*/  FMUL R57, R57, R88.reuse ;  /* 0x0000005839397220 */ /* 0x080fe20000400000 */
[----:B------:R-:W-:Y:S01]  /*56e0*/  ISETP.GT.AND P4, PT, R4, 0x1, PT ;  /* 0x000000010400780c */ /* 0x000fe20003f84270 */
[----:B------:R-:W-:Y:S01]  /*56f0*/  IMAD.SHL.U32 R15, R10, 0x20, RZ ;  /* 0x000000200a0f7824 */ /* 0x000fe200078e00ff */
[----:B------:R-:W-:Y:S01]  /*5700*/  LEA.HI.X R9, R104, UR5, R107, 0x2, P1 ;  /* 0x0000000568097c11 */ /* 0x000fe200088f146b */
[----:B--2---:R-:W-:Y:S01]  /*5710*/  IMAD.SHL.U32 R91, R10, 0x200, RZ ;  /* 0x000002000a5b7824 */ /* 0x004fe200078e00ff */
[----:B------:R-:W-:Y:S01]  /*5720*/  F2FP.TF32.F32.PACK_B R5, R5 ;  /* 0x00000005ff05723e */ /* 0x000fe200024050ff */
[-C--:B------:R-:W-:Y:S01]  /*5730*/  FMUL R59, R59, R88.reuse ;  /* 0x000000583b3b7220 */ /* 0x080fe20000400000 */
[C---:B------:R-:W-:Y:S01]  /*5740*/  ISETP.GT.AND P1, PT, R3.reuse, RZ, P4 ;  /* 0x000000ff0300720c */ /* 0x040fe20002724270 */
[-C--:B------:R-:W-:Y:S01]  /*5750*/  FMUL R13, R58, R88.reuse ;  /* 0x000000583a0d7220 */ /* 0x080fe20000400000 */
[C-C-:B------:R-:W-:Y:S01]  /*5760*/  SHF.L.U64.HI R7, R10.reuse, 0x5, R11.reuse ;  /* 0x000000050a077819 */ /* 0x140fe2000001020b */
[----:B------:R0:W-:Y:S01]  /*5770*/  @P0 STG.E desc[UR36][R8.64], R5 ;  /* 0x0000000508000986 */ /* 0x0001e2000c101924 */
[----:B------:R-:W-:Y:S01]  /*5780*/  ISETP.GT.AND P0, PT, R3, 0x8, P4 ;  /* 0x000000080300780c */ /* 0x000fe20002704270 */
[-C--:B------:R-:W-:Y:S01]  /*5790*/  FMUL R61, R61, R88.reuse ;  /* 0x000000583d3d7220 */ /* 0x080fe20000400000 */
[----:B------:R-:W-:Y:S01]  /*57a0*/  SHF.L.U64.HI R89, R10, 0x9, R11 ;  /* 0x000000090a597819 */ /* 0x000fe2000001020b */
[----:B------:R-:W-:Y:S01]  /*57b0*/  FMUL R63, R63, R88 ;  /* 0x000000583f3f7220 */ /* 0x000fe20000400000 */
[----:B------:R-:W-:Y:S01]  /*57c0*/  IADD3 R10, P2, R15, R8, RZ ;  /* 0x000000080f0a7210 */ /* 0x000fe20007f5e0ff */
[-C--:B------:R-:W-:Y:S01]  /*57d0*/  FMUL R65, R65, R88.reuse ;  /* 0x0000005841417220 */ /* 0x080fe20000400000 */
[----:B------:R-:W-:Y:S01]  /*57e0*/  F2FP.TF32.F32.PACK_B R57, R57 ;  /* 0x00000039ff39723e */ /* 0x000fe200024050ff */
[----:B------:R-:W-:Y:S01]  /*57f0*/  FMUL R67, R67, R88 ;  /* 0x0000005843437220 */ /* 0x000fe20000400000 */
[----:B------:R-:W-:Y:S01]  /*5800*/  F2FP.TF32.F32.PACK_B R59, R59 ;  /* 0x0000003bff3b723e */ /* 0x000fe200024050ff */
[----:B------:R-:W-:Y:S01]  /*5810*/  IMAD.X R11, R7, 0x1, R9, P2 ;  /* 0x00000001070b7824 */ /* 0x000fe200010e0609 */
[----:B------:R-:W-:Y:S01]  /*5820*/  ISETP.GT.AND P5, PT, R4, 0x8, PT ;  /* 0x000000080400780c */ /* 0x000fe20003fa4270 */
[----:B------:R-:W-:Y:S01]  /*5830*/  @P1 STG.E desc[UR36][R8.64+0x4], R57 ;  /* 0x0000043908001986 */ /* 0x000fe2000c101924 */
[----:B------:R-:W-:Y:S01]  /*5840*/  IADD3 R6, P1, P2, R91, R8, R15 ;  /* 0x000000085b067210 */ /* 0x000fe20007a3e00f */
[-C--:B0-----:R-:W-:Y:S01]  /*5850*/  FMUL R5, R60, R88.reuse ;  /* 0x000000583c057220 */ /* 0x081fe20000400000 */
[C---:B------:R-:W-:Y:S01]  /*5860*/  ISETP.GT.AND P4, PT, R4.reuse, 0x9, PT ;  /* 0x000000090400780c */ /* 0x040fe20003f84270 */
[----:B------:R-:W-:Y:S01]  /*5870*/  @P0 STG.E desc[UR36][R10.64+0x4], R59 ;  /* 0x0000043b0a000986 */ /* 0x000fe2000c101924 */
[----:B------:R-:W-:Y:S01]  /*5880*/  ISETP.GT.AND P3, PT, R3, 0x8, P6 ;  /* 0x000000080300780c */ /* 0x000fe20003764270 */
[-C--:B------:R-:W-:Y:S01]  /*5890*/  FMUL R69, R69, R88.reuse ;  /* 0x0000005845457220 */ /* 0x080fe20000400000 */
[----:B------:R-:W-:Y:S01]  /*58a0*/  IADD3.X R7, R89, R9, R7, P1, P2 ;  /* 0x0000000959077210 */ /* 0x000fe20000fe4407 */
[-C--:B------:R-:W-:Y:S01]  /*58b0*/  FMUL R71, R71, R88.reuse ;  /* 0x0000005847477220 */ /* 0x080fe20000400000 */
[----:B------:R-:W-:Y:S01]  /*58c0*/  ISETP.GT.AND P1, PT, R3, RZ, P5 ;  /* 0x000000ff0300720c */ /* 0x000fe20002f24270 */
[-C--:B------:R-:W-:Y:S01]  /*58d0*/  FMUL R73, R73, R88.reuse ;  /* 0x0000005849497220 */ /* 0x080fe20000400000 */
[----:B------:R-:W-:Y:S01]  /*58e0*/  ISETP.GT.AND P0, PT, R3, RZ, P4 ;  /* 0x000000ff0300720c */ /* 0x000fe20002704270 */
[-C--:B------:R-:W-:Y:S01]  /*58f0*/  FMUL R75, R75, R88.reuse ;  /* 0x000000584b4b7220 */ /* 0x080fe20000400000 */
[----:B------:R-:W-:Y:S01]  /*5900*/  F2FP.TF32.F32.PACK_B R13, R13 ;  /* 0x0000000dff0d723e */ /* 0x000fe200024050ff */
[-C--:B------:R-:W-:Y:S01]  /*5910*/  FMUL R77, R77, R88.reuse ;  /* 0x000000584d4d7220 */ /* 0x080fe20000400000 */
[----:B------:R-:W-:Y:S01]  /*5920*/  F2FP.TF32.F32.PACK_B R5, R5 ;  /* 0x00000005ff05723e */ /* 0x000fe200024050ff */
[-C--:B------:R-:W-:Y:S01]  /*5930*/  FMUL R79, R79, R88.reuse ;  /* 0x000000584f4f7220 */ /* 0x080fe20000400000 */
[----:B------:R-:W-:Y:S01]  /*5940*/  F2FP.TF32.F32.PACK_B R61, R61 ;  /* 0x0000003dff3d723e */ /* 0x000fe200024050ff */
[----:B------:R0:W-:Y:S01]  /*5950*/  @P3 STG.E desc[UR36][R10.64], R13 ;  /* 0x0000000d0a003986 */ /* 0x0001e2000c101924 */
[----:B------:R-:W-:Y:S01]  /*5960*/  F2FP.TF32.F32.PACK_B R63, R63 ;  /* 0x0000003fff3f723e */ /* 0x000fe200024050ff */
[-C--:B------:R-:W-:Y:S01]  /*5970*/  FMUL R81, R81, R88.reuse ;  /* 0x0000005851517220 */ /* 0x080fe20000400000 */
[C---:B------:R-:W-:Y:S01]  /*5980*/  ISETP.GT.AND P3, PT, R4.reuse, 0x10, PT ;  /* 0x000000100400780c */ /* 0x040fe20003f64270 */
[----:B------:R1:W-:Y:S01]  /*5990*/  @P1 STG.E desc[UR36][R8.64+0x20], R5 ;  /* 0x0000200508001986 */ /* 0x0003e2000c101924 */
[----:B------:R-:W-:Y:S01]  /*59a0*/  ISETP.GT.AND P1, PT, R3, 0x8, P5 ;  /* 0x000000080300780c */ /* 0x000fe20002f24270 */
[-C--:B------:R-:W-:Y:S01]  /*59b0*/  FMUL R83, R83, R88.reuse ;  /* 0x0000005853537220 */ /* 0x080fe20000400000 */
[----:B------:R-:W-:Y:S01]  /*59c0*/  ISETP.GT.AND P2, PT, R4, 0x11, PT ;  /* 0x000000110400780c */ /* 0x000fe20003f44270 */
[----:B------:R-:W-:Y:S01]  /*59d0*/  @P0 STG.E desc[UR36][R8.64+0x24], R61 ;  /* 0x0000243d08000986 */ /* 0x000fe2000c101924 */
[----:B------:R-:W-:Y:S01]  /*59e0*/  ISETP.GT.AND P0, PT, R3, 0x8, P4 ;  /* 0x000000080300780c */ /* 0x000fe20002704270 */
[-C--:B------:R-:W-:Y:S01]  /*59f0*/  FMUL R85, R85, R88.reuse ;  /* 0x0000005855557220 */ /* 0x080fe20000400000 */
[----:B------:R-:W-:Y:S01]  /*5a00*/  F2FP.TF32.F32.PACK_B R65, R65 ;  /* 0x00000041ff41723e */ /* 0x000fe200024050ff */
[-C--:B0-----:R-:W-:Y:S01]  /*5a10*/  FMUL R13, R62, R88.reuse ;  /* 0x000000583e0d7220 */ /* 0x081fe20000400000 */
[----:B------:R-:W-:Y:S01]  /*5a20*/  F2FP.TF32.F32.PACK_B R67, R67 ;  /* 0x00000043ff43723e */ /* 0x000fe200024050ff */
[-C--:B------:R-:W-:Y:S01]  /*5a30*/  FMUL R87, R87, R88.reuse ;  /* 0x0000005857577220 */ /* 0x080fe20000400000 */
[----:B------:R-:W-:Y:S01]  /*5a40*/  F2FP.TF32.F32.PACK_B R69, R69 ;  /* 0x00000045ff45723e */ /* 0x000fe200024050ff */
[-C--:B-1----:R-:W-:Y:S01]  /*5a50*/  FMUL R5, R64, R88.reuse ;  /* 0x0000005840057220 */ /* 0x082fe20000400000 */
[----:B------:R-:W-:Y:S01]  /*5a60*/  F2FP.TF32.F32.PACK_B R13, R13 ;  /* 0x0000000dff0d723e */ /* 0x000fe200024050ff */
[-C--:B------:R-:W-:Y:S01]  /*5a70*/  FMUL R57, R24, R88.reuse ;  /* 0x0000005818397220 */ /* 0x080fe20000400000 */
[----:B------:R-:W-:Y:S01]  /*5a80*/  F2FP.TF32.F32.PACK_B R71, R71 ;  /* 0x00000047ff47723e */ /* 0x000fe200024050ff */
[-C--:B------:R-:W-:Y:S01]  /*5a90*/  FMUL R25, R25, R88.reuse ;  /* 0x0000005819197220 */ /* 0x080fe20000400000 */
[----:B------:R-:W-:Y:S01]  /*5aa0*/  F2FP.TF32.F32.PACK_B R5, R5 ;  /* 0x00000005ff05723e */ /* 0x000fe200024050ff */
[----:B------:R-:W-:Y:S01]  /*5ab0*/  @P0 STG.E desc[UR36][R10.64+0x24], R63 ;  /* 0x0000243f0a000986 */ /* 0x000fe2000c101924 */
[----:B------:R-:W-:Y:S01]  /*5ac0*/  ISETP.GT.AND P0, PT, R3, RZ, P3 ;  /* 0x000000ff0300720c */ /* 0x000fe20001f04270 */
[-C--:B------:R-:W-:Y:S01]  /*5ad0*/  FMUL R27, R27, R88.reuse ;  /* 0x000000581b1b7220 */ /* 0x080fe20000400000 */
[----:B------:R-:W-:Y:S01]  /*5ae0*/  F2FP.TF32.F32.PACK_B R73, R73 ;  /* 0x00000049ff49723e */ /* 0x000fe200024050ff */
[----:B------:R0:W-:Y:S01]  /*5af0*/  @P1 STG.E desc[UR36][R10.64+0x20], R13 ;  /* 0x0000200d0a001986 */ /* 0x0001e2000c101924 */
[C---:B------:R-:W-:Y:S01]  /*5b00*/  ISETP.GT.AND P1, PT, R4.reuse, 0x19, PT ;  /* 0x000000190400780c */ /* 0x040fe20003f24270 */
[-C--:B------:R-:W-:Y:S01]  /*5b10*/  FMUL R29, R29, R88.reuse ;  /* 0x000000581d1d7220 */ /* 0x080fe20000400000 */
[----:B------:R-:W-:Y:S01]  /*5b20*/  F2FP.TF32.F32.PACK_B R75, R75 ;  /* 0x0000004bff4b723e */ /* 0x000fe200024050ff */
[-C--:B------:R-:W-:Y:S01]  /*5b30*/  FMUL R31, R31, R88.reuse ;  /* 0x000000581f1f7220 */ /* 0x080fe20000400000 */
[C---:B------:R-:W-:Y:S01]  /*5b40*/  ISETP.GT.AND P5, PT, R4.reuse, 0x28, PT ;  /* 0x000000280400780c */ /* 0x040fe20003fa4270 */
[-C--:B------:R-:W-:Y:S01]  /*5b50*/  FMUL R33, R33, R88.reuse ;  /* 0x0000005821217220 */ /* 0x080fe20000400000 */
[----:B------:R-:W-:Y:S01]  /*5b60*/  ISETP.GT.AND P4, PT, R4, 0x29, PT ;  /* 0x000000290400780c */ /* 0x000fe20003f84270 */
[-C--:B------:R-:W-:Y:S01]  /*5b70*/  FMUL R35, R35, R88.reuse ;  /* 0x0000005823237220 */ /* 0x080fe20000400000 */
[----:B------:R-:W-:Y:S01]  /*5b80*/  F2FP.TF32.F32.PACK_B R77, R77 ;  /* 0x0000004dff4d723e */ /* 0x000fe200024050ff */
[----:B------:R1:W-:Y:S01]  /*5b90*/  @P0 STG.E desc[UR36][R8.64+0x40], R5 ;  /* 0x0000400508000986 */ /* 0x0003e2000c101924 */
[----:B------:R-:W-:Y:S01]  /*5ba0*/  ISETP.GT.AND P0, PT, R3, RZ, P2 ;  /* 0x000000ff0300720c */ /* 0x000fe20001704270 */
[-C--:B0-----:R-:W-:Y:S01]  /*5bb0*/  FMUL R13, R66, R88.reuse ;  /* 0x00000058420d7220 */ /* 0x081fe20000400000 */
[----:B------:R-:W-:Y:S01]  /*5bc0*/  F2FP.TF32.F32.PACK_B R79, R79 ;  /* 0x0000004fff4f723e */ /* 0x000fe200024050ff */
[-C--:B------:R-:W-:Y:S01]  /*5bd0*/  FMUL R37, R37, R88.reuse ;  /* 0x0000005825257220 */ /* 0x080fe20000400000 */
[----:B------:R-:W-:Y:S01]  /*5be0*/  F2FP.TF32.F32.PACK_B R81, R81 ;  /* 0x00000051ff51723e */ /* 0x000fe200024050ff */
[-C--:B------:R-:W-:Y:S01]  /*5bf0*/  FMUL R39, R39, R88.reuse ;  /* 0x0000005827277220 */ /* 0x080fe20000400000 */
[----:B------:R-:W-:Y:S01]  /*5c00*/  F2FP.TF32.F32.PACK_B R13, R13 ;  /* 0x0000000dff0d723e */ /* 0x000fe200024050ff */
[-C--:B------:R-:W-:Y:S01]  /*5c10*/  FMUL R41, R41, R88.reuse ;  /* 0x0000005829297220 */ /* 0x080fe20000400000 */
[----:B------:R-:W-:Y:S01]  /*5c20*/  F2FP.TF32.F32.PACK_B R83, R83 ;  /* 0x00000053ff53723e */ /* 0x000fe200024050ff */
[-C--:B------:R-:W-:Y:S01]  /*5c30*/  FMUL R43, R43, R88.reuse ;  /* 0x000000582b2b7220 */ /* 0x080fe20000400000 */
[----:B------:R-:W-:Y:S01]  /*5c40*/  P2R R58, PR, RZ, 0x20 ;  /* 0x00000020ff3a7803 */ /* 0x000fe20000000000 */
[-C--:B-1----:R-:W-:Y:S01]  /*5c50*/  FMUL R5, R68, R88.reuse ;  /* 0x0000005844057220 */ /* 0x082fe20000400000 */
[----:B------:R-:W-:Y:S01]  /*5c60*/  P2R R56, PR, RZ, 0x10 ;  /* 0x00000010ff387803 */ /* 0x000fe20000000000 */
[----:B------:R-:W-:Y:S01]  /*5c70*/  @P0 STG.E desc[UR36][R8.64+0x44], R65 ;  /* 0x0000444108000986 */ /* 0x000fe2000c101924 */
[----:B------:R-:W-:Y:S01]  /*5c80*/  ISETP.GT.AND P0, PT, R3, 0x8, P3 ;  /* 0x000000080300780c */ /* 0x000fe20001f04270 */
[-C--:B------:R-:W-:Y:S01]  /*5c90*/  FMUL R45, R45, R88.reuse ;  /* 0x000000582d2d7220 */ /* 0x080fe20000400000 */
[----:B------:R-:W-:Y:S01]  /*5ca0*/  F2FP.TF32.F32.PACK_B R5, R5 ;  /* 0x00000005ff05723e */ /* 0x000fe200024050ff */
[-C--:B------:R-:W-:Y:S01]  /*5cb0*/  FMUL R47, R47, R88.reuse ;  /* 0x000000582f2f7220 */ /* 0x080fe20000400000 */
[----:B------:R-:W-:Y:S01]  /*5cc0*/  ISETP.GT.AND P3, PT, R4, 0x30, PT ;  /* 0x000000300400780c */ /* 0x000fe20003f64270 */
[-C--:B------:R-:W-:Y:S01]  /*5cd0*/  FMUL R49, R49, R88.reuse ;  /* 0x0000005831317220 */ /* 0x080fe20000400000 */
[----:B------:R-:W-:Y:S01]  /*5ce0*/  F2FP.TF32.F32.PACK_B R85, R85 ;  /* 0x00000055ff55723e */ /* 0x000fe200024050ff */
[-C--:B------:R-:W-:Y:S01]  /*5cf0*/  FMUL R51, R51, R88.reuse ;  /* 0x0000005833337220 */ /* 0x080fe20000400000 */
[----:B------:R-:W-:Y:S01]  /*5d00*/  F2FP.TF32.F32.PACK_B R87, R87 ;  /* 0x00000057ff57723e */ /* 0x000fe200024050ff */
[-C--:B------:R-:W-:Y:S01]  /*5d10*/  FMUL R53, R53, R88.reuse ;  /* 0x0000005835357220 */ /* 0x080fe20000400000 */
[----:B------:R-:W-:Y:S01]  /*5d20*/  F2FP.TF32.F32.PACK_B R57, R57 ;  /* 0x00000039ff39723e */ /* 0x000fe200024050ff */
[----:B------:R-:W-:Y:S01]  /*5d30*/  FMUL R55, R55, R88 ;  /* 0x0000005837377220 */ /* 0x000fe20000400000 */
[----:B------:R-:W-:Y:S01]  /*5d40*/  F2FP.TF32.F32.PACK_B R25, R25 ;  /* 0x00000019ff19723e */ /* 0x000fe200024050ff */
[----:B------:R0:W-:Y:S01]  /*5d50*/  @P0 STG.E desc[UR36][R10.64+0x40], R13 ;  /* 0x0000400d0a000986 */ /* 0x0001e2000c101924 */
[----:B------:R-:W-:-:S02]  /*5d60*/  ISETP.GT.AND P0, PT, R3, 0x8, P2 ;  /* 0x000000080300780c */ /* 0x000fc40001704270 */
[----:B------:R-:W-:Y:S02]  /*5d70*/  ISETP.GT.AND P2, PT, R4, 0x18, PT ;  /* 0x000000180400780c */ /* 0x000fe40003f44270 */
[----:B------:R-:W-:Y:S02]  /*5d80*/  F2FP.TF32.F32.PACK_B R27, R27 ;  /* 0x0000001bff1b723e */ /* 0x000fe400024050ff */
[----:B------:R-:W-:Y:S02]  /*5d90*/  F2FP.TF32.F32.PACK_B R29, R29 ;  /* 0x0000001dff1d723e */ /* 0x000fe400024050ff */
[----:B------:R-:W-:Y:S02]  /*5da0*/  F2FP.TF32.F32.PACK_B R31, R31 ;  /* 0x0000001fff1f723e */ /* 0x000fe400024050ff */
[----:B------:R-:W-:Y:S01]  /*5db0*/  F2FP.TF32.F32.PACK_B R33, R33 ;  /* 0x00000021ff21723e */ /* 0x000fe200024050ff */
[----:B0-----:R-:W-:Y:S01]  /*5dc0*/  FMUL R13, R70, R88 ;  /* 0x00000058460d7220 */ /* 0x001fe20000400000 */
[----:B------:R-:W-:Y:S01]  /*5dd0*/  F2FP.TF32.F32.PACK_B R35, R35 ;  /* 0x00000023ff23723e */ /* 0x000fe200024050ff */
[----:B------:R-:W-:Y:S01]  /*5de0*/  @P0 STG.E desc[UR36][R10.64+0x44], R67 ;  /* 0x000044430a000986 */ /* 0x000fe2000c101924 */
[----:B------:R-:W-:-:S02]  /*5df0*/  ISETP.GT.AND P0, PT, R3, RZ, P2 ;  /* 0x000000ff0300720c */ /* 0x000fc40001704270 */
[----:B------:R-:W-:Y:S02]  /*5e00*/  F2FP.TF32.F32.PACK_B R13, R13 ;  /* 0x0000000dff0d723e */ /* 0x000fe400024050ff */
[----:B------:R-:W-:Y:S02]  /*5e10*/  F2FP.TF32.F32.PACK_B R37, R37 ;  /* 0x00000025ff25723e */ /* 0x000fe400024050ff */
[----:B------:R-:W-:Y:S02]  /*5e20*/  F2FP.TF32.F32.PACK_B R39, R39 ;  /* 0x00000027ff27723e */ /* 0x000fe400024050ff */
[----:B------:R-:W-:Y:S02]  /*5e30*/  F2FP.TF32.F32.PACK_B R41, R41 ;  /* 0x00000029ff29723e */ /* 0x000fe400024050ff */
[----:B------:R-:W-:Y:S02]  /*5e40*/  F2FP.TF32.F32.PACK_B R43, R43 ;  /* 0x0000002bff2b723e */ /* 0x000fe400024050ff */
[----:B------:R-:W-:Y:S01]  /*5e50*/  F2FP.TF32.F32.PACK_B R45, R45 ;  /* 0x0000002dff2d723e */ /* 0x000fe200024050ff */
[----:B------:R0:W-:Y:S01]  /*5e60*/  @P0 STG.E desc[UR36][R8.64+0x60], R5 ;  /* 0x0000600508000986 */ /* 0x0001e2000c101924 */
[----:B------:R-:W-:-:S02]  /*5e70*/  ISETP.GT.AND P0, PT, R3, RZ, P1 ;  /* 0x000000ff0300720c */ /* 0x000fc40000f04270 */
[----:B------:R-:W-:Y:S02]  /*5e80*/  F2FP.TF32.F32.PACK_B R47, R47 ;  /* 0x0000002fff2f723e */ /* 0x000fe400024050ff */
[----:B------:R-:W-:Y:S02]  /*5e90*/  F2FP.TF32.F32.PACK_B R49, R49 ;  /* 0x00000031ff31723e */ /* 0x000fe400024050ff */
[----:B------:R-:W-:Y:S02]  /*5ea0*/  F2FP.TF32.F32.PACK_B R51, R51 ;  /* 0x00000033ff33723e */ /* 0x000fe400024050ff */
[----:B------:R-:W-:Y:S02]  /*5eb0*/  F2FP.TF32.F32.PACK_B R53, R53 ;  /* 0x00000035ff35723e */ /* 0x000fe400024050ff */
[----:B------:R-:W-:Y:S01]  /*5ec0*/  F2FP.TF32.F32.PACK_B R55, R55 ;  /* 0x00000037ff37723e */ /* 0x000fe200024050ff */
[----:B0-----:R-:W-:Y:S02]  /*5ed0*/  FMUL R5, R72, R88 ;  /* 0x0000005848057220 */ /* 0x001fe40000400000 */
[----:B------:R-:W-:Y:S01]  /*5ee0*/  @P0 STG.E desc[UR36][R8.64+0x64], R69 ;  /* 0x0000644508000986 */ /* 0x000fe2000c101924 */
[----:B------:R-:W-:-:S02]  /*5ef0*/  ISETP.GT.AND P0, PT, R3, 0x8, P2 ;  /* 0x000000080300780c */ /* 0x000fc40001704270 */
[----:B------:R-:W-:Y:S02]  /*5f00*/  ISETP.GT.AND P2, PT, R4, 0x20, PT ;  /* 0x000000200400780c */ /* 0x000fe40003f44270 */
[----:B------:R-:W-:-:S09]  /*5f10*/  F2FP.TF32.F32.PACK_B R5, R5 ;  /* 0x00000005ff05723e */ /* 0x000fd200024050ff */
[----:B------:R0:W-:Y:S01]  /*5f20*/  @P0 STG.E desc[UR36][R10.64+0x60], R13 ;  /* 0x0000600d0a000986 */ /* 0x0001e2000c101924 */
[----:B------:R-:W-:Y:S02]  /*5f30*/  ISETP.GT.AND P0, PT, R3, 0x8, P1 ;  /* 0x000000080300780c */ /* 0x000fe40000f04270 */
[----:B------:R-:W-:Y:S01]  /*5f40*/  ISETP.GT.AND P1, PT, R4, 0x21, PT ;  /* 0x000000210400780c */ /* 0x000fe20003f24270 */
[----:B0-----:R-:W-:-:S10]  /*5f50*/  FMUL R13, R74, R88 ;  /* 0x000000584a0d7220 */ /* 0x001fd40000400000 */
[----:B------:R-:W-:Y:S01]  /*5f60*/  @P0 STG.E desc[UR36][R10.64+0x64], R71 ;  /* 0x000064470a000986 */ /* 0x000fe2000c101924 */
[----:B------:R-:W-:Y:S02]  /*5f70*/  ISETP.GT.AND P0, PT, R3, RZ, P2 ;  /* 0x000000ff0300720c */ /* 0x000fe40001704270 */
[----:B------:R-:W-:-:S11]  /*5f80*/  F2FP.TF32.F32.PACK_B R13, R13 ;  /* 0x0000000dff0d723e */ /* 0x000fd600024050ff */
[----:B------:R0:W-:Y:S01]  /*5f90*/  @P0 STG.E desc[UR36][R8.64+0x80], R5 ;  /* 0x0000800508000986 */ /* 0x0001e2000c101924 */
[----:B------:R-:W-:Y:S01]  /*5fa0*/  ISETP.GT.AND P0, PT, R3, RZ, P1 ;  /* 0x000000ff0300720c */ /* 0x000fe20000f04270 */
[----:B0-----:R-:W-:-:S12]  /*5fb0*/  FMUL R5, R76, R88 ;  /* 0x000000584c057220 */ /* 0x001fd80000400000 */
[----:B------:R-:W-:Y:S01]  /*5fc0*/  @P0 STG.E desc[UR36][R8.64+0x84], R73 ;  /* 0x0000844908000986 */ /* 0x000fe2000c101924 */
[----:B------:R-:W-:Y:S02]  /*5fd0*/  ISETP.GT.AND P0, PT, R3, 0x8, P2 ;  /* 0x000000080300780c */ /* 0x000fe40001704270 */
[----:B------:R-:W-:Y:S02]  /*5fe0*/  F2FP.TF32.F32.PACK_B R5, R5 ;  /* 0x00000005ff05723e */ /* 0x000fe400024050ff */
[----:B------:R-:W-:-:S09]  /*5ff0*/  ISETP.GT.AND P2, PT, R4, 0x38, PT ;  /* 0x000000380400780c */ /* 0x000fd20003f44270 */
[----:B------:R0:W-:Y:S01]  /*6000*/  @P0 STG.E desc[UR36][R10.64+0x80], R13 ;  /* 0x0000800d0a000986 */ /* 0x0001e2000c101924 */
[----:B------:R-:W-:Y:S01]  /*6010*/  ISETP.GT.AND P0, PT, R3, 0x8, P1 ;  /* 0x000000080300780c */ /* 0x000fe20000f04270 */
[----:B0-----:R-:W-:-:S12]  /*6020*/  FMUL R13, R78, R88 ;  /* 0x000000584e0d7220 */ /* 0x001fd80000400000 */
        /* <DEDUP_REMOVED lines=8> */
[----:B------:R-:W-:-:S11]  /*60b0*/  F2FP.TF32.F32.PACK_B R5, R5 ;  /* 0x00000005ff05723e */ /* 0x000fd600024050ff */
[----:B------:R0:W-:Y:S01]  /*60c0*/  @P0 STG.E desc[UR36][R10.64+0xa0], R13 ;  /* 0x0000a00d0a000986 */ /* 0x0001e2000c101924 */
[C---:B------:R-:W-:Y:S02]  /*60d0*/  ISETP.GT.AND P0, PT, R3.reuse, 0x8, P4 ;  /* 0x000000080300780c */ /* 0x040fe40002704270 */
[----:B------:R-:W-:Y:S01]  /*60e0*/  ISETP.GT.AND P4, PT, R3, 0x8, P2 ;  /* 0x000000080300780c */ /* 0x000fe20001784270 */
[----:B0-----:R-:W-:-:S10]  /*60f0*/  FMUL R13, R82, R88 ;  /* 0x00000058520d7220 */ /* 0x001fd40000400000 */
[----:B------:R-:W-:Y:S01]  /*6100*/  @P0 STG.E desc[UR36][R10.64+0xa4], R79 ;  /* 0x0000a44f0a000986 */ /* 0x000fe2000c101924 */
[----:B------:R-:W-:Y:S02]  /*6110*/  ISETP.GT.AND P0, PT, R3, RZ, P3 ;  /* 0x000000ff0300720c */ /* 0x000fe40001f04270 */
[----:B------:R-:W-:-:S11]  /*6120*/  F2FP.TF32.F32.PACK_B R13, R13 ;  /* 0x0000000dff0d723e */ /* 0x000fd600024050ff */
[----:B------:R0:W-:Y:S01]  /*6130*/  @P0 STG.E desc[UR36][R8.64+0xc0], R5 ;  /* 0x0000c00508000986 */ /* 0x0001e2000c101924 */
[----:B------:R-:W-:-:S04]  /*6140*/  ISETP.GT.AND P0, PT, R4, 0x31, PT ;  /* 0x000000310400780c */ /* 0x000fc80003f04270 */
[----:B------:R-:W-:Y:S01]  /*6150*/  ISETP.GT.AND P1, PT, R3, RZ, P0 ;  /* 0x000000ff0300720c */ /* 0x000fe20000724270 */
[----:B0-----:R-:W-:-:S05]  /*6160*/  FMUL R5, R84, R88 ;  /* 0x0000005854057220 */ /* 0x001fca0000400000 */
[----:B------:R-:W-:-:S07]  /*6170*/  F2FP.TF32.F32.PACK_B R5, R5 ;  /* 0x00000005ff05723e */ /* 0x000fce00024050ff */
[----:B------:R-:W-:Y:S01]  /*6180*/  @P1 STG.E desc[UR36][R8.64+0xc4], R81 ;  /* 0x0000c45108001986 */ /* 0x000fe2000c101924 */
[----:B------:R-:W-:-:S13]  /*6190*/  ISETP.GT.AND P1, PT, R3, 0x8, P3 ;  /* 0x000000080300780c */ /* 0x000fda0001f24270 */
[----:B------:R0:W-:Y:S01]  /*61a0*/  @P1 STG.E desc[UR36][R10.64+0xc0], R13 ;  /* 0x0000c00d0a001986 */ /* 0x0001e2000c101924 */
[----:B------:R-:W-:-:S13]  /*61b0*/  ISETP.GT.AND P1, PT, R3, 0x8, P0 ;  /* 0x000000080300780c */ /* 0x000fda0000724270 */
[----:B------:R-:W-:Y:S01]  /*61c0*/  @P1 STG.E desc[UR36][R10.64+0xc4], R83 ;  /* 0x0000c4530a001986 */ /* 0x000fe2000c101924 */
[----:B------:R-:W-:-:S05]  /*61d0*/  IADD3 R14, P1, R91, R10, RZ ;  /* 0x0000000a5b0e7210 */ /* 0x000fca0007f3e0ff */
[----:B------:R-:W-:Y:S01]  /*61e0*/  IMAD.X R15, R89, 0x1, R11, P1 ;  /* 0x00000001590f7824 */ /* 0x000fe200008e060b */
[----:B------:R-:W-:-:S13]  /*61f0*/  ISETP.GT.AND P1, PT, R3, RZ, P2 ;  /* 0x000000ff0300720c */ /* 0x000fda0001724270 */
[----:B------:R1:W-:Y:S01]  /*6200*/  @P1 STG.E desc[UR36][R8.64+0xe0], R5 ;  /* 0x0000e00508001986 */ /* 0x0003e2000c101924 */
[----:B------:R-:W-:-:S05]  /*6210*/  IADD3 R20, P1, R91, R10, RZ ;  /* 0x0000000a5b147210 */ /* 0x000fca0007f3e0ff */
[----:B------:R-:W-:Y:S01]  /*6220*/  IMAD.X R21, R89, 0x1, R11, P1 ;  /* 0x0000000159157824 */ /* 0x000fe200008e060b */
[----:B------:R-:W-:-:S05]  /*6230*/  IADD3 R12, P1, R91, R8, RZ ;  /* 0x000000085b0c7210 */ /* 0x000fca0007f3e0ff */
[----:B0-----:R-:W-:Y:S01]  /*6240*/  IMAD.X R13, R89, 0x1, R9, P1 ;  /* 0x00000001590d7824 */ /* 0x001fe200008e0609 */
[----:B------:R-:W-:Y:S01]  /*6250*/  ISETP.GT.AND P1, PT, R4, 0x39, PT ;  /* 0x000000390400780c */ /* 0x000fe20003f24270 */
[----:B-1----:R-:W-:-:S03]  /*6260*/  FMUL R5, R86, R88 ;  /* 0x0000005856057220 */ /* 0x002fc60000400000 */
[----:B------:R-:W-:Y:S02]  /*6270*/  ISETP.GT.AND P5, PT, R3, RZ, P1 ;  /* 0x000000ff0300720c */ /* 0x000fe40000fa4270 */
[----:B------:R-:W-:-:S11]  /*6280*/  F2FP.TF32.F32.PACK_B R5, R5 ;  /* 0x00000005ff05723e */ /* 0x000fd600024050ff */
[----:B------:R-:W-:Y:S01]  /*6290*/  @P5 STG.E desc[UR36][R8.64+0xe4], R85 ;  /* 0x0000e45508005986 */ /* 0x000fe2000c101924 */
[----:B------:R-:W-:-:S03]  /*62a0*/  ISETP.GT.AND P5, PT, R4, 0x1, PT ;  /* 0x000000010400780c */ /* 0x000fc60003fa4270 */
[----:B------:R0:W-:Y:S01]  /*62b0*/  @P4 STG.E desc[UR36][R10.64+0xe0], R5 ;  /* 0x0000e0050a004986 */ /* 0x0001e2000c101924 */
[C---:B------:R-:W-:Y:S02]  /*62c0*/  ISETP.GT.AND P4, PT, R3.reuse, 0x8, P1 ;  /* 0x000000080300780c */ /* 0x040fe40000f84270 */
[----:B------:R-:W-:Y:S01]  /*62d0*/  ISETP.GT.AND P5, PT, R3, 0x80, P5 ;  /* 0x000000800300780c */ /* 0x000fe20002fa4270 */
[----:B0-----:R-:W-:-:S10]  /*62e0*/  FMUL R5, R26, R88 ;  /* 0x000000581a057220 */ /* 0x001fd40000400000 */
[----:B------:R0:W-:Y:S01]  /*62f0*/  @P4 STG.E desc[UR36][R10.64+0xe4], R87 ;  /* 0x0000e4570a004986 */ /* 0x0001e2000c101924 */
[C---:B------:R-:W-:Y:S01]  /*6300*/  ISETP.GT.AND P4, PT, R3.reuse, 0x80, P6 ;  /* 0x000000800300780c */ /* 0x040fe20003784270 */
[----:B------:R-:W-:Y:S01]  /*6310*/  @P5 IMAD.MOV.U32 R8, RZ, RZ, R12 ;  /* 0x000000ffff085224 */ /* 0x000fe200078e000c */
[----:B------:R-:W-:Y:S01]  /*6320*/  ISETP.GT.AND P6, PT, R3, 0x88, P6 ;  /* 0x000000880300780c */ /* 0x000fe200037c4270 */
[----:B------:R-:W-:Y:S01]  /*6330*/  @P5 IMAD.MOV.U32 R9, RZ, RZ, R13 ;  /* 0x000000ffff095224 */ /* 0x000fe200078e000d */
[----:B------:R-:W-:Y:S01]  /*6340*/  F2FP.TF32.F32.PACK_B R5, R5 ;  /* 0x00000005ff05723e */ /* 0x000fe200024050ff */
[----:B0-----:R-:W-:-:S08]  /*6350*/  FMUL R11, R28, R88 ;  /* 0x000000581c0b7220 */ /* 0x001fd00000400000 */
[----:B------:R-:W-:Y:S01]  /*6360*/  @P4 STG.E desc[UR36][R12.64], R57 ;  /* 0x000000390c004986 */ /* 0x000fe2000c101924 */
[----:B------:R-:W-:Y:S02]  /*6370*/  ISETP.NE.AND P4, PT, R56, RZ, PT ;  /* 0x000000ff3800720c */ /* 0x000fe40003f85270 */
[----:B------:R-:W-:Y:S01]  /*6380*/  F2FP.TF32.F32.PACK_B R11, R11 ;  /* 0x0000000bff0b723e */ /* 0x000fe200024050ff */
[----:B------:R-:W-:Y:S01]  /*6390*/  @P5 STG.E desc[UR36][R8.64+0x4], R25 ;  /* 0x0000041908005986 */ /* 0x000fe2000c101924 */
[----:B------:R-:W-:-:S03]  /*63a0*/  ISETP.NE.AND P5, PT, R58, RZ, PT ;  /* 0x000000ff3a00720c */ /* 0x000fc60003fa5270 */
[----:B------:R0:W-:Y:S01]  /*63b0*/  @P6 STG.E desc[UR36][R14.64], R5 ;  /* 0x000000050e006986 */ /* 0x0001e2000c101924 */
[----:B------:R-:W-:-:S04]  /*63c0*/  ISETP.GT.AND P6, PT, R4, 0x1, PT ;  /* 0x000000010400780c */ /* 0x000fc80003fc4270 */
[----:B------:R-:W-:Y:S01]  /*63d0*/  ISETP.GT.AND P6, PT, R3, 0x88, P6 ;  /* 0x000000880300780c */ /* 0x000fe200037c4270 */
[-C--:B0-----:R-:W-:Y:S01]  /*63e0*/  FMUL R5, R30, R88.reuse ;  /* 0x000000581e057220 */ /* 0x081fe20000400000 */
[----:B------:R-:W-:-:S04]  /*63f0*/  FMUL R15, R50, R88 ;  /* 0x00000058320f7220 */ /* 0x000fc80000400000 */
[----:B------:R-:W-:-:S07]  /*6400*/  F2FP.TF32.F32.PACK_B R5, R5 ;  /* 0x00000005ff05723e */ /* 0x000fce00024050ff */
[----:B------:R0:W-:Y:S01]  /*6410*/  @P6 STG.E desc[UR36][R20.64+0x4], R27 ;  /* 0x0000041b14006986 */ /* 0x0001e2000c101924 */
[----:B------:R-:W-:Y:S02]  /*6420*/  ISETP.GT.AND P6, PT, R4, 0x8, PT ;  /* 0x000000080400780c */ /* 0x000fe40003fc4270 */
[----:B------:R-:W-:Y:S02]  /*6430*/  F2FP.TF32.F32.PACK_B R15, R15 ;  /* 0x0000000fff0f723e */ /* 0x000fe400024050ff */
[----:B------:R-:W-:Y:S01]  /*6440*/  ISETP.GT.AND P6, PT, R3, 0x80, P6 ;  /* 0x000000800300780c */ /* 0x000fe200037c4270 */
[----:B0-----:R-:W-:-:S05]  /*6450*/  FMUL R21, R52, R88 ;  /* 0x0000005834157220 */ /* 0x001fca0000400000 */
[----:B------:R-:W-:-:S07]  /*6460*/  F2FP.TF32.F32.PACK_B R21, R21 ;  /* 0x00000015ff15723e */ /* 0x000fce00024050ff */
[----:B------:R-:W-:Y:S02]  /*6470*/  @P6 IMAD.MOV.U32 R8, RZ, RZ, R12 ;  /* 0x000000ffff086224 */ /* 0x000fe400078e000c */
[----:B------:R-:W-:-:S05]  /*6480*/  @P6 IMAD.MOV.U32 R9, RZ, RZ, R13 ;  /* 0x000000ffff096224 */ /* 0x000fca00078e000d */
[----:B------:R0:W-:Y:S01]  /*6490*/  @P6 STG.E desc[UR36][R8.64+0x20], R11 ;  /* 0x0000200b08006986 */ /* 0x0001e2000c101924 */
[----:B------:R-:W-:-:S04]  /*64a0*/  ISETP.GT.AND P6, PT, R4, 0x9, PT ;  /* 0x000000090400780c */ /* 0x000fc80003fc4270 */
[----:B------:R-:W-:Y:S01]  /*64b0*/  ISETP.GT.AND P6, PT, R3, 0x80, P6 ;  /* 0x000000800300780c */ /* 0x000fe200037c4270 */
[----:B0-----:R-:W-:-:S05]  /*64c0*/  FMUL R11, R32, R88 ;  /* 0x00000058200b7220 */ /* 0x001fca0000400000 */
[----:B------:R-:W-:-:S07]  /*64d0*/  F2FP.TF32.F32.PACK_B R11, R11 ;  /* 0x0000000bff0b723e */ /* 0x000fce00024050ff */
[----:B------:R-:W-:Y:S02]  /*64e0*/  @P6 IMAD.MOV.U32 R8, RZ, RZ, R12 ;  /* 0x000000ffff086224 */ /* 0x000fe400078e000c */
[----:B------:R-:W-:-:S05]  /*64f0*/  @P6 IMAD.MOV.U32 R9, RZ, RZ, R13 ;  /* 0x000000ffff096224 */ /* 0x000fca00078e000d */
[----:B------:R-:W-:Y:S01]  /*6500*/  @P6 STG.E desc[UR36][R8.64+0x24], R29 ;  /* 0x0000241d08006986 */ /* 0x000fe2000c101924 */
[----:B------:R-:W-:-:S04]  /*6510*/  ISETP.GT.AND P6, PT, R4, 0x8, PT ;  /* 0x000000080400780c */ /* 0x000fc80003fc4270 */
[----:B------:R-:W-:-:S13]  /*6520*/  ISETP.GT.AND P6, PT, R3, 0x88, P6 ;  /* 0x000000880300780c */ /* 0x000fda00037c4270 */
[----:B------:R0:W-:Y:S01]  /*6530*/  @P6 STG.E desc[UR36][R6.64+0x20], R5 ;  /* 0x0000200506006986 */ /* 0x0001e2000c101924 */
[----:B------:R-:W-:-:S04]  /*6540*/  ISETP.GT.AND P6, PT, R4, 0x9, PT ;  /* 0x000000090400780c */ /* 0x000fc80003fc4270 */
[----:B------:R-:W-:Y:S01]  /*6550*/  ISETP.GT.AND P6, PT, R3, 0x88, P6 ;  /* 0x000000880300780c */ /* 0x000fe200037c4270 */
[----:B0-----:R-:W-:-:S05]  /*6560*/  FMUL R5, R34, R88 ;  /* 0x0000005822057220 */ /* 0x001fca0000400000 */
[----:B------:R-:W-:-:S07]  /*6570*/  F2FP.TF32.F32.PACK_B R5, R5 ;  /* 0x00000005ff05723e */ /* 0x000fce00024050ff */
[----:B------:R-:W-:Y:S01]  /*6580*/  @P6 STG.E desc[UR36][R6.64+0x24], R31 ;  /* 0x0000241f06006986 */ /* 0x000fe2000c101924 */
[----:B------:R-:W-:-:S04]  /*6590*/  ISETP.GT.AND P6, PT, R4, 0x10, PT ;  /* 0x000000100400780c */ /* 0x000fc80003fc4270 */
[----:B------:R-:W-:-:S13]  /*65a0*/  ISETP.GT.AND P6, PT, R3, 0x80, P6 ;  /* 0x000000800300780c */ /* 0x000fda00037c4270 */
        /* <DEDUP_REMOVED lines=54> */
[----:B------:R0:W-:Y:S01]  /*6910*/  @P6 STG.E desc[UR36][R6.64+0x80], R5 ;  /* 0x0000800506006986 */ /* 0x0001e2000c101924 */
[----:B------:R-:W-:-:S04]  /*6920*/  ISETP.GT.AND P6, PT, R4, 0x21, PT ;  /* 0x000000210400780c */ /* 0x000fc80003fc4270 */
[----:B------:R-:W-:-:S13]  /*6930*/  ISETP.GT.AND P6, PT, R3, 0x88, P6 ;  /* 0x000000880300780c */ /* 0x000fda00037c4270 */
[----:B------:R-:W-:Y:S02]  /*6940*/  @P6 IMAD.MOV.U32 R4, RZ, RZ, R6 ;  /* 0x000000ffff046224 */ /* 0x000fe400078e0006 */
[----:B0-----:R-:W-:-:S05]  /*6950*/  @P6 IMAD.MOV.U32 R5, RZ, RZ, R7 ;  /* 0x000000ffff056224 */ /* 0x001fca00078e0007 */
[----:B------:R0:W-:Y:S01]  /*6960*/  @P6 STG.E desc[UR36][R4.64+0x84], R43 ;  /* 0x0000842b04006986 */ /* 0x0001e2000c101924 */
[C---:B------:R-:W-:Y:S02]  /*6970*/  ISETP.GT.AND P6, PT, R3.reuse, 0x80, P5 ;  /* 0x000000800300780c */ /* 0x040fe40002fc4270 */
[----:B------:R-:W-:-:S11]  /*6980*/  ISETP.GT.AND P5, PT, R3, 0x88, P5 ;  /* 0x000000880300780c */ /* 0x000fd60002fa4270 */
[----:B0-----:R-:W-:Y:S02]  /*6990*/  @P6 IMAD.MOV.U32 R4, RZ, RZ, R12 ;  /* 0x000000ffff046224 */ /* 0x001fe400078e000c */
[----:B------:R-:W-:-:S05]  /*69a0*/  @P6 IMAD.MOV.U32 R5, RZ, RZ, R13 ;  /* 0x000000ffff056224 */ /* 0x000fca00078e000d */
[----:B------:R0:W-:Y:S01]  /*69b0*/  @P6 STG.E desc[UR36][R4.64+0xa0], R9 ;  /* 0x0000a00904006986 */ /* 0x0001e2000c101924 */
[C---:B------:R-:W-:Y:S02]  /*69c0*/  ISETP.GT.AND P6, PT, R3.reuse, 0x80, P4 ;  /* 0x000000800300780c */ /* 0x040fe400027c4270 */
[----:B------:R-:W-:Y:S01]  /*69d0*/  ISETP.GT.AND P4, PT, R3, 0x88, P4 ;  /* 0x000000880300780c */ /* 0x000fe20002784270 */
[----:B0-----:R-:W-:-:S10]  /*69e0*/  FMUL R9, R48, R88 ;  /* 0x0000005830097220 */ /* 0x001fd40000400000 */
[----:B------:R-:W-:Y:S02]  /*69f0*/  @P6 IMAD.MOV.U32 R4, RZ, RZ, R12 ;  /* 0x000000ffff046224 */ /* 0x000fe400078e000c */
[----:B------:R-:W-:Y:S01]  /*6a00*/  @P6 IMAD.MOV.U32 R5, RZ, RZ, R13 ;  /* 0x000000ffff056224 */ /* 0x000fe200078e000d */
[----:B------:R-:W-:-:S04]  /*6a10*/  F2FP.TF32.F32.PACK_B R9, R9 ;  /* 0x00000009ff09723e */ /* 0x000fc800024050ff */
[----:B------:R0:W-:Y:S02]  /*6a20*/  @P6 STG.E desc[UR36][R4.64+0xa4], R45 ;  /* 0x0000a42d04006986 */ /* 0x0001e4000c101924 */
[----:B0-----:R-:W-:Y:S02]  /*6a30*/  @P5 IMAD.MOV.U32 R4, RZ, RZ, R6 ;  /* 0x000000ffff045224 */ /* 0x001fe400078e0006 */
[----:B------:R-:W-:-:S05]  /*6a40*/  @P5 IMAD.MOV.U32 R5, RZ, RZ, R7 ;  /* 0x000000ffff055224 */ /* 0x000fca00078e0007 */
[----:B------:R0:W-:Y:S01]  /*6a50*/  @P5 STG.E desc[UR36][R4.64+0xa0], R11 ;  /* 0x0000a00b04005986 */ /* 0x0001e2000c101924 */
[C---:B------:R-:W-:Y:S02]  /*6a60*/  ISETP.GT.AND P5, PT, R3.reuse, 0x80, P3 ;  /* 0x000000800300780c */ /* 0x040fe40001fa4270 */
[----:B------:R-:W-:Y:S01]  /*6a70*/  ISETP.GT.AND P3, PT, R3, 0x88, P3 ;  /* 0x000000880300780c */ /* 0x000fe20001f64270 */
[----:B0-----:R-:W-:Y:S02]  /*6a80*/  @P4 IMAD.MOV.U32 R4, RZ, RZ, R6 ;  /* 0x000000ffff044224 */ /* 0x001fe400078e0006 */
[----:B------:R-:W-:Y:S01]  /*6a90*/  FMUL R11, R54, R88 ;  /* 0x00000058360b7220 */ /* 0x000fe20000400000 */
[----:B------:R-:W-:-:S04]  /*6aa0*/  @P4 IMAD.MOV.U32 R5, RZ, RZ, R7 ;  /* 0x000000ffff054224 */ /* 0x000fc800078e0007 */
[----:B------:R-:W-:Y:S01]  /*6ab0*/  F2FP.TF32.F32.PACK_B R11, R11 ;  /* 0x0000000bff0b723e */ /* 0x000fe200024050ff */
[----:B------:R0:W-:Y:S01]  /*6ac0*/  @P4 STG.E desc[UR36][R4.64+0xa4], R47 ;  /* 0x0000a42f04004986 */ /* 0x0001e2000c101924 */
[C---:B------:R-:W-:Y:S02]  /*6ad0*/  ISETP.GT.AND P4, PT, R3.reuse, 0x80, P0 ;  /* 0x000000800300780c */ /* 0x040fe40000784270 */
[----:B------:R-:W-:Y:S01]  /*6ae0*/  ISETP.GT.AND P0, PT, R3, 0x88, P0 ;  /* 0x000000880300780c */ /* 0x000fe20000704270 */
[----:B0-----:R-:W-:Y:S02]  /*6af0*/  @P5 IMAD.MOV.U32 R4, RZ, RZ, R12 ;  /* 0x000000ffff045224 */ /* 0x001fe400078e000c */
[----:B------:R-:W-:-:S05]  /*6b00*/  @P5 IMAD.MOV.U32 R5, RZ, RZ, R13 ;  /* 0x000000ffff055224 */ /* 0x000fca00078e000d */
        /* <DEDUP_REMOVED lines=10> */
[----:B------:R0:W-:Y:S02]  /*6bb0*/  @P3 STG.E desc[UR36][R4.64+0xc0], R15 ;  /* 0x0000c00f04003986 */ /* 0x0001e4000c101924 */
[----:B0-----:R-:W-:Y:S02]  /*6bc0*/  @P0 IMAD.MOV.U32 R4, RZ, RZ, R6 ;  /* 0x000000ffff040224 */ /* 0x001fe400078e0006 */
[----:B------:R-:W-:-:S05]  /*6bd0*/  @P0 IMAD.MOV.U32 R5, RZ, RZ, R7 ;  /* 0x000000ffff050224 */ /* 0x000fca00078e0007 */
[----:B------:R0:W-:Y:S02]  /*6be0*/  @P0 STG.E desc[UR36][R4.64+0xc4], R51 ;  /* 0x0000c43304000986 */ /* 0x0001e4000c101924 */
[----:B0-----:R-:W-:Y:S02]  /*6bf0*/  @P5 IMAD.MOV.U32 R4, RZ, RZ, R12 ;  /* 0x000000ffff045224 */ /* 0x001fe400078e000c */
[----:B------:R-:W-:-:S05]  /*6c00*/  @P5 IMAD.MOV.U32 R5, RZ, RZ, R13 ;  /* 0x000000ffff055224 */ /* 0x000fca00078e000d */
[----:B------:R0:W-:Y:S04]  /*6c10*/  @P5 STG.E desc[UR36][R4.64+0xe0], R21 ;  /* 0x0000e01504005986 */ /* 0x0001e8000c101924 */
[----:B------:R1:W-:Y:S01]  /*6c20*/  @P4 STG.E desc[UR36][R12.64+0xe4], R53 ;  /* 0x0000e4350c004986 */ /* 0x0003e2000c101924 */
[----:B0-----:R-:W-:Y:S02]  /*6c30*/  @P2 IMAD.MOV.U32 R4, RZ, RZ, R6 ;  /* 0x000000ffff042224 */ /* 0x001fe400078e0006 */
[----:B------:R-:W-:-:S05]  /*6c40*/  @P2 IMAD.MOV.U32 R5, RZ, RZ, R7 ;  /* 0x000000ffff052224 */ /* 0x000fca00078e0007 */
[----:B------:R1:W-:Y:S04]  /*6c50*/  @P2 STG.E desc[UR36][R4.64+0xe0], R11 ;  /* 0x0000e00b04002986 */ /* 0x0003e8000c101924 */
[----:B------:R1:W-:Y:S02]  /*6c60*/  @P1 STG.E desc[UR36][R6.64+0xe4], R55 ;  /* 0x0000e43706001986 */ /* 0x0003e4000c101924 */
.L_x_158:
[----:B------:R-:W-:Y:S05]  /*6c70*/  BSYNC B0 ;  /* 0x0000000000007941 */ /* 0x000fea0003800000 */
.L_x_34:
[----:B------:R-:W-:Y:S01]  /*6c80*/  ULDC UR4, c[0x0][0xc] ;  /* 0x0000030000047ab9 */ /* 0x000fe20000000800 */
[----:B------:R-:W-:Y:S01]  /*6c90*/  ULDC UR5, c[0x0][0x10] ;  /* 0x0000040000057ab9 */ /* 0x000fe20000000800 */
[----:B------:R-:W2:Y:S01]  /*6ca0*/  LDC R3, c[0x0][0x14] ;  /* 0x00000500ff037b82 */ /* 0x000ea20000000800 */
[----:B------:R-:W-:Y:S01]  /*6cb0*/  UIMAD.WIDE.U32 UR4, UR4, UR5, URZ ;  /* 0x00000005040472a5 */ /* 0x000fe2000f8e003f */
[----:B------:R-:W-:Y:S02]  /*6cc0*/  IMAD.MOV.U32 R92, RZ, RZ, -0x1 ;  /* 0xffffffffff5c7424 */ /* 0x000fe400078e00ff */
[----:B------:R-:W-:-:S03]  /*6cd0*/  IMAD.MOV.U32 R89, RZ, RZ, -0x1 ;  /* 0xffffffffff597424 */ /* 0x000fc600078e00ff */
[----:B--2---:R-:W-:-:S04]  /*6ce0*/  IMAD.WIDE.U32 R16, R3, UR4, R16 ;  /* 0x0000000403107c25 */ /* 0x004fc8000f8e0010 */
[----:B------:R-:W-:Y:S01]  /*6cf0*/  IMAD R3, R3, UR5, RZ ;  /* 0x0000000503037c24 */ /* 0x000fe2000f8e02ff */
[----:B------:R-:W-:Y:S02]  /*6d00*/  ULDC.64 UR4, c[0x0][0x650] ;  /* 0x0001940000047ab9 */ /* 0x000fe40000000a00 */
[----:B------:R-:W-:Y:S01]  /*6d10*/  ISETP.GE.U32.AND P0, PT, R16, UR4, PT ;  /* 0x0000000410007c0c */ /* 0x000fe2000bf06070 */
[--C-:B------:R-:W-:Y:S01]  /*6d20*/  IMAD.IADD R17, R17, 0x1, R3.reuse ;  /* 0x0000000111117824 */ /* 0x100fe200078e0203 */
[----:B------:R-:W-:-:S04]  /*6d30*/  PRMT R3, RZ, 0x7610, R3 ;  /* 0x00007610ff037816 */ /* 0x000fc80000000003 */
[----:B------:R-:W-:-:S13]  /*6d40*/  ISETP.GE.U32.AND.EX P0, PT, R17, UR5, PT, P0 ;  /* 0x0000000511007c0c */ /* 0x000fda000bf06100 */
[----:B------:R-:W-:Y:S05]  /*6d50*/  @P0 BRA `(.L_x_159) ;  /* 0x0000000400640947 */ /* 0x000fea0003800000 */
[----:B-1----:R-:W1:Y:S01]  /*6d60*/  S2R R12, SR_CTAID.X ;  /* 0x00000000000c7919 */ /* 0x002e620000002500 */
[----:B0-----:R-:W0:Y:S01]  /*6d70*/  LDC.64 R10, c[0x0][0x628] ;  /* 0x00018a00ff0a7b82 */ /* 0x001e220000000a00 */
[----:B------:R-:W-:Y:S01]  /*6d80*/  ULDC UR4, c[0x0][0x150] ;  /* 0x0000540000047ab9 */ /* 0x000fe20000000800 */
[----:B----4-:R-:W-:Y:S01]  /*6d90*/  IMAD.MOV.U32 R8, RZ, RZ, R16 ;  /* 0x000000ffff087224 */ /* 0x010fe200078e0010 */
[----:B------:R-:W2:Y:S01]  /*6da0*/  S2R R24, SR_CTAID.Y ;  /* 0x0000000000187919 */ /* 0x000ea20000002600 */
[----:B------:R-:W-:-:S04]  /*6db0*/  IMAD.MOV.U32 R9, RZ, RZ, R17 ;  /* 0x000000ffff097224 */ /* 0x000fc800078e0011 */
[----:B------:R-:W4:Y:S08]  /*6dc0*/  LDC R21, c[0x0][0x144] ;  /* 0x00005100ff157b82 */ /* 0x000f300000000800 */
[----:B------:R-:W2:Y:S08]  /*6dd0*/  LDC R0, c[0x0][0x630] ;  /* 0x00018c00ff007b82 */ /* 0x000eb00000000800 */
[----:B---3--:R-:W3:Y:S01]  /*6de0*/  LDC.64 R14, c[0x0][0x620] ;  /* 0x00018800ff0e7b82 */ /* 0x008ee20000000a00 */
[----:B0-----:R-:W-:-:S04]  /*6df0*/  ISETP.NE.U32.AND P0, PT, R10, RZ, PT ;  /* 0x000000ff0a00720c */ /* 0x001fc80003f05070 */
[----:B------:R-:W-:Y:S02]  /*6e00*/  ISETP.NE.AND.EX P0, PT, R11, RZ, PT, P0 ;  /* 0x000000ff0b00720c */ /* 0x000fe40003f05300 */
[----:B-1----:R-:W-:-:S05]  /*6e10*/  I2FP.F32.U32 R3, R12 ;  /* 0x0000000c00037245 */ /* 0x002fca0000201000 */
[----:B------:R-:W-:-:S04]  /*6e20*/  FMUL R3, R3, UR4 ;  /* 0x0000000403037c20 */ /* 0x000fc80008400000 */
[----:B------:R0:W1:Y:S02]  /*6e30*/  F2I.U32.TRUNC.NTZ R20, R3 ;  /* 0x0000000300147305 */ /* 0x000064000020f000 */
[----:B--2-4-:R-:W-:Y:S05]  /*6e40*/  @!P0 BRA `(.L_x_160) ;  /* 0x0000000000288947 */ /* 0x014fea0003800000 */
[----:B0-----:R-:W0:Y:S02]  /*6e50*/  LDC R3, c[0x0][0x634] ;  /* 0x00018d00ff037b82 */ /* 0x001e240000000800 */
        /* <DEDUP_REMOVED lines=9> */
.L_x_160:
[----:B------:R-:W2:Y:S01]  /*6ef0*/  LDC.64 R28, c[0x0][0x640] ;  /* 0x00019000ff1c7b82 */ /* 0x000ea20000000a00 */
[-CC-:B------:R-:W-:Y:S01]  /*6f00*/  SHF.R.U64 R89, R8, R0.reuse, R9.reuse ;  /* 0x0000000008597219 */ /* 0x180fe20000001209 */
[----:B-1----:R-:W-:Y:S01]  /*6f10*/  IMAD.MOV R20, RZ, RZ, -R20 ;  /* 0x000000ffff147224 */ /* 0x002fe200078e0a14 */
[----:B------:R-:W-:Y:S01]  /*6f20*/  SHF.R.U32.HI R0, RZ, R0, R9 ;  /* 0x00000000ff007219 */ /* 0x000fe20000011609 */
[----:B------:R-:W-:Y:S01]  /*6f30*/  ULDC UR4, c[0x0][0x154] ;  /* 0x0000550000047ab9 */ /* 0x000fe20000000800 */
[----:B0-----:R-:W-:Y:S01]  /*6f40*/  IADD3 R3, P0, RZ, -R89, RZ ;  /* 0x80000059ff037210 */ /* 0x001fe20007f1e0ff */
[----:B------:R-:W-:Y:S02]  /*6f50*/  IMAD R21, R21, R20, R12 ;  /* 0x0000001415157224 */ /* 0x000fe400078e020c */
[----:B------:R-:W0:Y:S01]  /*6f60*/  LDC R6, c[0x0][0x618] ;  /* 0x00018600ff067b82 */ /* 0x000e220000000800 */
[----:B------:R-:W-:Y:S02]  /*6f70*/  IMAD.MOV.U32 R7, RZ, RZ, 0x1 ;  /* 0x00000001ff077424 */ /* 0x000fe400078e00ff */
[----:B------:R-:W-:-:S04]  /*6f80*/  IMAD.X R5, RZ, RZ, ~R0, P0 ;  /* 0x000000ffff057224 */ /* 0x000fc800000e0e00 */
[-C--:B---3--:R-:W-:Y:S01]  /*6f90*/  IMAD R0, R5, R14.reuse, RZ ;  /* 0x0000000e05007224 */ /* 0x088fe200078e02ff */
[----:B------:R-:W1:Y:S01]  /*6fa0*/  LDC R8, c[0x0][0x608] ;  /* 0x00018200ff087b82 */ /* 0x000e620000000800 */
[----:B------:R-:W-:-:S04]  /*6fb0*/  IMAD.WIDE.U32 R4, R3, R14, R16 ;  /* 0x0000000e03047225 */ /* 0x000fc800078e0010 */
[----:B------:R-:W-:Y:S01]  /*6fc0*/  IMAD R3, R3, R15, R0 ;  /* 0x0000000f03037224 */ /* 0x000fe200078e0200 */
[----:B------:R-:W-:Y:S02]  /*6fd0*/  I2FP.F32.U32 R0, R24 ;  /* 0x0000001800007245 */ /* 0x000fe40000201000 */
[----:B------:R-:W3:Y:S01]  /*6fe0*/  LDC R26, c[0x0][0x658] ;  /* 0x00019600ff1a7b82 */ /* 0x000ee20000000800 */
[----:B------:R-:W-:Y:S01]  /*6ff0*/  IMAD.IADD R3, R5, 0x1, R3 ;  /* 0x0000000105037824 */ /* 0x000fe200078e0203 */
[----:B--2---:R-:W-:Y:S01]  /*7000*/  ISETP.NE.U32.AND P0, PT, R28, RZ, PT ;  /* 0x000000ff1c00720c */ /* 0x004fe20003f05070 */
[----:B------:R-:W-:Y:S01]  /*7010*/  FMUL R0, R0, UR4 ;  /* 0x0000000400007c20 */ /* 0x000fe20008400000 */
[----:B------:R-:W-:Y:S02]  /*7020*/  IMAD.MOV.U32 R5, RZ, RZ, -0x1 ;  /* 0xffffffffff057424 */ /* 0x000fe400078e00ff */
[----:B------:R-:W-:Y:S01]  /*7030*/  ISETP.NE.AND.EX P0, PT, R29, RZ, PT, P0 ;  /* 0x000000ff1d00720c */ /* 0x000fe20003f05300 */
[----:B------:R2:W4:Y:S01]  /*7040*/  F2I.U32.TRUNC.NTZ R13, R0 ;  /* 0x00000000000d7305 */ /* 0x000522000020f000 */
[----:B------:R-:W2:Y:S01]  /*7050*/  LDC R15, c[0x0][0x148] ;  /* 0x00005200ff0f7b82 */ /* 0x000ea20000000800 */
[----:B0-----:R-:W-:-:S02]  /*7060*/  SHF.R.U64 R12, R4, R6, R3 ;  /* 0x00000006040c7219 */ /* 0x001fc40000001203 */
[----:B------:R-:W-:-:S05]  /*7070*/  SHF.R.U32.HI R3, RZ, R6, R3 ;  /* 0x00000006ff037219 */ /* 0x000fca0000011603 */
[----:B------:R-:W0:Y:S01]  /*7080*/  LDC R20, c[0x0][0x600] ;  /* 0x00018000ff147b82 */ /* 0x000e220000000800 */
[-CC-:B-1----:R-:W-:Y:S02]  /*7090*/  SHF.R.U64 R10, R12, R8.reuse, R3.reuse ;  /* 0x000000080c0a7219 */ /* 0x182fe40000001203 */
[----:B------:R-:W-:-:S05]  /*70a0*/  SHF.R.U32.HI R3, RZ, R8, R3 ;  /* 0x00000008ff037219 */ /* 0x000fca0000011603 */
[----:B------:R-:W1:Y:S01]  /*70b0*/  LDC R27, c[0x0][0x648] ;  /* 0x00019200ff1b7b82 */ /* 0x000e620000000800 */
[-C--:B---3--:R-:W-:Y:S02]  /*70c0*/  SHF.L.U32 R4, R5, R26.reuse, RZ ;  /* 0x0000001a05047219 */ /* 0x088fe400000006ff */
[-CC-:B------:R-:W-:Y:S02]  /*70d0*/  SHF.R.U64 R14, R10, R26.reuse, R3.reuse ;  /* 0x0000001a0a0e7219 */ /* 0x180fe40000001203 */
[----:B------:R-:W-:Y:S02]  /*70e0*/  SHF.R.U32.HI R5, RZ, R26, R3 ;  /* 0x0000001aff057219 */ /* 0x000fe40000011603 */
[----:B------:R-:W-:Y:S01]  /*70f0*/  LOP3.LUT R25, RZ, R4, RZ, 0x33, !PT ;  /* 0x00000004ff197212 */ /* 0x000fe200078e33ff */
[----:B------:R-:W3:Y:S01]  /*7100*/  LDC R30, c[0x0][0x638] ;  /* 0x00018e00ff1e7b82 */ /* 0x000ee20000000800 */
[----:B------:R-:W-:Y:S01]  /*7110*/  SHF.L.U32 R26, R7, R26, RZ ;  /* 0x0000001a071a7219 */ /* 0x000fe200000006ff */
[----:B------:R-:W-:-:S06]  /*7120*/  IMAD.MOV.U32 R4, RZ, RZ, R14 ;  /* 0x000000ffff047224 */ /* 0x000fcc00078e000e */
[----:B------:R-:W0:Y:S01]  /*7130*/  LDC R31, c[0x0][0x610] ;  /* 0x00018400ff1f7b82 */ /* 0x000e220000000800 */
[----:B----4-:R-:W-:Y:S05]  /*7140*/  @!P0 BRA `(.L_x_161) ;  /* 0x0000000000288947 */ /* 0x010fea0003800000 */
        /* <DEDUP_REMOVED lines=10> */
.L_x_161:
[----:B------:R-:W-:Y:S01]  /*71f0*/  ISETP.NE.AND P0, PT, R2, 0x1, PT ;  /* 0x000000010200780c */ /* 0x000fe20003f05270 */
[----:B0-----:R-:W-:Y:S01]  /*7200*/  VIADD R7, R20, 0xffffffff ;  /* 0xffffffff14077836 */ /* 0x001fe20000000000 */
[----:B-12---:R-:W-:Y:S01]  /*7210*/  SHF.R.U64 R0, R4, R27, R5 ;  /* 0x0000001b04007219 */ /* 0x006fe20000001205 */
[----:B------:R-:W-:Y:S01]  /*7220*/  IMAD.MOV R13, RZ, RZ, -R13 ;  /* 0x000000ffff0d7224 */ /* 0x000fe200078e0a0d */
[----:B------:R-:W-:Y:S01]  /*7230*/  LOP3.LUT R5, R10, R25, RZ, 0xc0, !PT ;  /* 0x000000190a057212 */ /* 0x000fe200078ec0ff */
[----:B------:R-:W-:Y:S01]  /*7240*/  IMAD.MOV.U32 R4, RZ, RZ, 0x1 ;  /* 0x00000001ff047424 */ /* 0x000fe200078e00ff */
[----:B------:R-:W-:Y:S01]  /*7250*/  LOP3.LUT R12, R12, R7, RZ, 0xc0, !PT ;  /* 0x000000070c0c7212 */ /* 0x000fe200078ec0ff */
[----:B------:R-:W-:Y:S02]  /*7260*/  IMAD.MOV R3, RZ, RZ, -R0 ;  /* 0x000000ffff037224 */ /* 0x000fe400078e0a00 */
[----:B------:R-:W-:Y:S02]  /*7270*/  IMAD R0, R26, R0, R5 ;  /* 0x000000001a007224 */ /* 0x000fe400078e0205 */
[----:B---3--:R-:W-:-:S02]  /*7280*/  IMAD R3, R3, R30, R14 ;  /* 0x0000001e03037224 */ /* 0x008fc400078e020e */
[----:B------:R-:W-:Y:S02]  /*7290*/  @P0 IMAD R21, R15, R13, R24 ;  /* 0x0000000d0f150224 */ /* 0x000fe400078e0218 */
[----:B------:R-:W-:Y:S01]  /*72a0*/  IMAD R5, R3, R20, R12 ;  /* 0x0000001403057224 */ /* 0x000fe200078e020c */
[----:B------:R-:W-:Y:S01]  /*72b0*/  PRMT R3, R4, 0x7610, R3 ;  /* 0x0000761004037816 */ /* 0x000fe20000000003 */
[----:B------:R-:W-:-:S05]  /*72c0*/  IMAD R0, R0, R31, R21 ;  /* 0x0000001f00007224 */ /* 0x000fca00078e0215 */
[----:B------:R-:W-:Y:S02]  /*72d0*/  SEL R92, R5, R0, !P0 ;  /* 0x00000000055c7207 */ /* 0x000fe40004000000 */
[----:B------:R-:W-:-:S07]  /*72e0*/  SEL R0, R0, R5, !P0 ;  /* 0x0000000500007207 */ /* 0x000fce0004000000 */
.L_x_159:
[----:B------:R-:W-:Y:S01]  /*72f0*/  LOP3.LUT P0, RZ, R3, 0xff, RZ, 0xc0, !PT ;  /* 0x000000ff03ff7812 */ /* 0x000fe2000780c0ff */
[----:B------:R-:W-:-:S12]  /*7300*/  IMAD.MOV.U32 R102, RZ, RZ, R0 ;  /* 0x000000ffff667224 */ /* 0x000fd800078e0000 */
[----:B------:R-:W-:Y:S05]  /*7310*/  @P0 BRA `(.L_x_162) ;  /* 0xffffff9c00c00947 */ /* 0x000fea000383ffff */
[----:B------:R-:W-:Y:S05]  /*7320*/  EXIT ;  /* 0x000000000000794d */ /* 0x000fea0003800000 */
.L_x_7:
[----:B0-----:R-:W-:Y:S01]  /*7330*/  ULDC.64 UR4, c[0x0][0x650] ;  /* 0x0001940000047ab9 */ /* 0x001fe20000000a00 */
        /* <DEDUP_REMOVED lines=25> */
.L_x_164:
[----:B------:R-:W0:Y:S01]  /*74d0*/  LDC.64 R28, c[0x0][0x640] ;  /* 0x00019000ff1c7b82 */ /* 0x000e220000000a00 */
[-CC-:B------:R-:W-:Y:S01]  /*74e0*/  SHF.R.U64 R22, R12, R6.reuse, R13.reuse ;  /* 0x000000060c167219 */ /* 0x180fe2000000120d */
[----:B------:R-:W-:Y:S01]  /*74f0*/  IMAD.MOV.U32 R30, RZ, RZ, 0x1 ;  /* 0x00000001ff1e7424 */ /* 0x000fe200078e00ff */
[----:B------:R-:W-:Y:S02]  /*7500*/  SHF.R.U32.HI R6, RZ, R6, R13 ;  /* 0x00000006ff067219 */ /* 0x000fe4000001160d */
        /* <DEDUP_REMOVED lines=8> */
[----:B------:R-:W-:Y:S01]  /*7590*/  IMAD.IADD R9, R9, 0x1, R11 ;  /* 0x0000000109097824 */ /* 0x000fe200078e020b */
[----:B0-----:R-:W-:-:S04]  /*75a0*/  ISETP.NE.U32.AND P0, PT, R28, RZ, PT ;  /* 0x000000ff1c00720c */ /* 0x001fc80003f05070 */
[----:B------:R-:W-:Y:S02]  /*75b0*/  ISETP.NE.AND.EX P0, PT, R29, RZ, PT, P0 ;  /* 0x000000ff1d00720c */ /* 0x000fe40003f05300 */
[----:B------:R-:W0:Y:S01]  /*75c0*/  LDC R20, c[0x0][0x600] ;  /* 0x00018000ff147b82 */ /* 0x000e220000000800 */
[-CC-:B-1----:R-:W-:Y:S01]  /*75d0*/  SHF.R.U64 R14, R8, R10.reuse, R9.reuse ;  /* 0x0000000a080e7219 */ /* 0x182fe20000001209 */
[----:B------:R-:W-:Y:S01]  /*75e0*/  IMAD.MOV.U32 R8, RZ, RZ, -0x1 ;  /* 0xffffffffff087424 */ /* 0x000fe200078e00ff */
[----:B------:R-:W-:-:S05]  /*75f0*/  SHF.R.U32.HI R9, RZ, R10, R9 ;  /* 0x0000000aff097219 */ /* 0x000fca0000011609 */
[----:B------:R-:W1:Y:S01]  /*7600*/  LDC R26, c[0x0][0x648] ;  /* 0x00019200ff1a7b82 */ /* 0x000e620000000800 */
[-CC-:B--2---:R-:W-:Y:S02]  /*7610*/  SHF.R.U64 R21, R14, R12.reuse, R9.reuse ;  /* 0x0000000c0e157219 */ /* 0x184fe40000001209 */
[----:B------:R-:W-:-:S05]  /*7620*/  SHF.R.U32.HI R6, RZ, R12, R9 ;  /* 0x0000000cff067219 */ /* 0x000fca0000011609 */
[----:B------:R-:W2:Y:S01]  /*7630*/  LDC R27, c[0x0][0x638] ;  /* 0x00018e00ff1b7b82 */ /* 0x000ea20000000800 */
[-C--:B---3--:R-:W-:Y:S02]  /*7640*/  SHF.L.U32 R8, R8, R25.reuse, RZ ;  /* 0x0000001908087219 */ /* 0x088fe400000006ff */
[-CC-:B------:R-:W-:Y:S02]  /*7650*/  SHF.R.U64 R23, R21, R25.reuse, R6.reuse ;  /* 0x0000001915177219 */ /* 0x180fe40000001206 */
[----:B------:R-:W-:Y:S02]  /*7660*/  LOP3.LUT R32, RZ, R8, RZ, 0x33, !PT ;  /* 0x00000008ff207212 */ /* 0x000fe400078e33ff */
[----:B------:R-:W-:Y:S01]  /*7670*/  SHF.R.U32.HI R9, RZ, R25, R6 ;  /* 0x00000019ff097219 */ /* 0x000fe20000011606 */
[----:B------:R-:W3:Y:S01]  /*7680*/  LDC R31, c[0x0][0x610] ;  /* 0x00018400ff1f7b82 */ /* 0x000ee20000000800 */
[----:B------:R-:W-:Y:S01]  /*7690*/  IMAD.MOV.U32 R8, RZ, RZ, R23 ;  /* 0x000000ffff087224 */ /* 0x000fe200078e0017 */
[----:B------:R-:W-:Y:S06]  /*76a0*/  @!P0 BRA `(.L_x_165) ;  /* 0x0000000000288947 */ /* 0x000fec0003800000 */
        /* <DEDUP_REMOVED lines=10> */
.L_x_165:
[----:B------:R-:W-:Y:S02]  /*7750*/  ISETP.NE.AND P0, PT, R2, 0x1, PT ;  /* 0x000000010200780c */ /* 0x000fe40003f05270 */
[----:B-1----:R-:W-:Y:S01]  /*7760*/  SHF.R.U64 R6, R8, R26, R9 ;  /* 0x0000001a08067219 */ /* 0x002fe20000001209 */
[----:B0-----:R-:W-:Y:S01]  /*7770*/  VIADD R9, R20, 0xffffffff ;  /* 0xffffffff14097836 */ /* 0x001fe20000000000 */
[----:B------:R-:W-:Y:S02]  /*7780*/  SHF.L.U32 R30, R30, R25, RZ ;  /* 0x000000191e1e7219 */ /* 0x000fe400000006ff */
[----:B------:R-:W-:Y:S01]  /*7790*/  LOP3.LUT R5, R21, R32, RZ, 0xc0, !PT ;  /* 0x0000002015057212 */ /* 0x000fe200078ec0ff */
[----:B------:R-:W-:-:S04]  /*77a0*/  IMAD.MOV R8, RZ, RZ, -R6 ;  /* 0x000000ffff087224 */ /* 0x000fc800078e0a06 */
[----:B------:R-:W-:Y:S01]  /*77b0*/  IMAD R6, R30, R6, R5 ;  /* 0x000000061e067224 */ /* 0x000fe200078e0205 */
[----:B------:R-:W-:Y:S01]  /*77c0*/  LOP3.LUT R5, R14, R9, RZ, 0xc0, !PT ;  /* 0x000000090e057212 */ /* 0x000fe200078ec0ff */
[----:B------:R-:W-:Y:S02]  /*77d0*/  @P0 IMAD R3, R7, R24, R4 ;  /* 0x0000001807030224 */ /* 0x000fe400078e0204 */
[----:B--2---:R-:W-:Y:S02]  /*77e0*/  IMAD R4, R8, R27, R23 ;  /* 0x0000001b08047224 */ /* 0x004fe400078e0217 */
[----:B---3--:R-:W-:Y:S02]  /*77f0*/  IMAD R3, R6, R31, R3 ;  /* 0x0000001f06037224 */ /* 0x008fe400078e0203 */
[----:B------:R-:W-:Y:S02]  /*7800*/  IMAD R4, R4, R20, R5 ;  /* 0x0000001404047224 */ /* 0x000fe400078e0205 */
[----:B------:R-:W-:-:S02]  /*7810*/  IMAD.MOV.U32 R8, RZ, RZ, 0x1 ;  /* 0x00000001ff087424 */ /* 0x000fc400078e00ff */
[----:B------:R-:W-:Y:S01]  /*7820*/  IMAD.MOV.U32 R6, RZ, RZ, R22 ;  /* 0x000000ffff067224 */ /* 0x000fe200078e0016 */
[----:B------:R-:W-:Y:S02]  /*7830*/  SEL R20, R4, R3, !P0 ;  /* 0x0000000304147207 */ /* 0x000fe40004000000 */
[----:B------:R-:W-:-:S07]  /*7840*/  SEL R21, R3, R4, !P0 ;  /* 0x0000000403157207 */ /* 0x000fce0004000000 */
.L_x_163:
[----:B------:R-:W-:-:S08]  /*7850*/  NOP ;  /* 0x0000000000007918 */ /* 0x000fd00000000000 */
[----:B------:R-:W0:-:S00]  /*7860*/  USETMAXREG.DEALLOC.CTAPOOL 0x28 ;  /* 0x00000028000079c8 */ /* 0x000e0000080e0500 */
[----:B0-----:R-:W-:-:S13]  /*7870*/  ISETP.NE.AND P0, PT, R0, RZ, PT ;  /* 0x000000ff0000720c */ /* 0x001fda0003f05270 */
[----:B------:R-:W-:Y:S05]  /*7880*/  @P0 EXIT ;  /* 0x000000000000094d */ /* 0x000fea0003800000 */
[----:B------:R-:W-:Y:S01]  /*7890*/  LOP3.LUT P0, RZ, R8, 0xff, RZ, 0xc0, !PT ;  /* 0x000000ff08ff7812 */ /* 0x000fe2000780c0ff */
[----:B------:R-:W-:Y:S02]  /*78a0*/  IMAD.MOV.U32 R0, RZ, RZ, 0x1 ;  /* 0x00000001ff007424 */ /* 0x000fe400078e00ff */
[----:B------:R-:W-:-:S10]  /*78b0*/  IMAD.MOV.U32 R3, RZ, RZ, RZ ;  /* 0x000000ffff037224 */ /* 0x000fd400078e00ff */
[----:B------:R-:W-:Y:S05]  /*78c0*/  @!P0 BRA `(.L_x_166) ;  /* 0x0000000c00448947 */ /* 0x000fea0003800000 */
[----:B------:R-:W0:Y:S01]  /*78d0*/  LDC R0, c[0x0][0x28c] ;  /* 0x0000a300ff007b82 */ /* 0x000e220000000800 */
[----:B------:R-:W1:Y:S01]  /*78e0*/  S2R R12, SR_CgaCtaId ;  /* 0x00000000000c7919 */ /* 0x000e620000008800 */
[----:B------:R-:W-:Y:S01]  /*78f0*/  ULDC UR5, c[0x0][0x600] ;  /* 0x0001800000057ab9 */ /* 0x000fe20000000800 */
[----:B------:R-:W-:Y:S01]  /*7900*/  ULDC UR4, c[0x0][0xc] ;  /* 0x0000030000047ab9 */ /* 0x000fe20000000800 */
[----:B------:R-:W-:Y:S01]  /*7910*/  UIADD3 UR16, UR5, -0x1, URZ ;  /* 0xffffffff05107890 */ /* 0x000fe2000fffe03f */
[----:B------:R-:W-:Y:S01]  /*7920*/  BSSY B0, `(.L_x_166) ;  /* 0x00000cb000007945 */ /* 0x000fe20003800000 */
[----:B------:R-:W-:Y:S01]  /*7930*/  ULDC UR6, c[0x0][0x658] ;  /* 0x0001960000067ab9 */ /* 0x000fe20000000800 */
[----:B------:R-:W-:Y:S01]  /*7940*/  ULDC UR5, c[0x0][0x10] ;  /* 0x0000040000057ab9 */ /* 0x000fe20000000800 */
[----:B------:R-:W-:Y:S01]  /*7950*/  UMOV UR7, 0xffffffff ;  /* 0xffffffff00077882 */ /* 0x000fe20000000000 */
[----:B------:R-:W-:Y:S01]  /*7960*/  UMOV UR8, 0x1 ;  /* 0x0000000100087882 */ /* 0x000fe20000000000 */
[----:B------:R-:W-:Y:S01]  /*7970*/  UIMAD.WIDE.U32 UR4, UR4, UR5, URZ ;  /* 0x00000005040472a5 */ /* 0x000fe2000f8e003f */
[----:B------:R-:W-:Y:S01]  /*7980*/  IMAD.MOV.U32 R9, RZ, RZ, 0x1 ;  /* 0x00000001ff097424 */ /* 0x000fe200078e00ff */
[----:B------:R-:W-:Y:S01]  /*7990*/  USHF.L.U32 UR7, UR7, UR6, URZ ;  /* 0x0000000607077299 */ /* 0x000fe2000800063f */
[----:B------:R-:W-:Y:S01]  /*79a0*/  LOP3.LUT R8, R19, 0x2, RZ, 0xfc, !PT ;  /* 0x0000000213087812 */ /* 0x000fe200078efcff */
[----:B------:R-:W-:-:S02]  /*79b0*/  USHF.L.U32 UR18, UR8, UR6, URZ ;  /* 0x0000000608127299 */ /* 0x000fc4000800063f */
[----:B------:R-:W-:Y:S01]  /*79c0*/  ULOP3.LUT UR17, URZ, UR7, URZ, 0x33, !UPT ;  /* 0x000000073f117292 */ /* 0x000fe2000f8e333f */
[----:B------:R-:W-:Y:S01]  /*79d0*/  ULDC UR6, c[0x0][0x14] ;  /* 0x0000050000067ab9 */ /* 0x000fe20000000800 */
[----:B------:R-:W-:Y:S01]  /*79e0*/  ULDC.64 UR22, c[0x0][0x198] ;  /* 0x0000660000167ab9 */ /* 0x000fe20000000a00 */
[----:B------:R-:W-:Y:S02]  /*79f0*/  UIMAD.WIDE.U32 UR20, UR4, UR6, URZ ;  /* 0x00000006041472a5 */ /* 0x000fe4000f8e003f */
[----:B------:R-:W-:Y:S01]  /*7a00*/  UIMAD UR13, UR5, UR6, URZ ;  /* 0x00000006050d72a4 */ /* 0x000fe2000f8e023f */
[----:B0-----:R-:W-:-:S03]  /*7a10*/  VIADD R0, R0, 0x1f ;  /* 0x0000001f00007836 */ /* 0x001fc60000000000 */
[----:B------:R-:W-:Y:S02]  /*7a20*/  UIADD3 UR13, UR21, UR13, URZ ;  /* 0x0000000d150d7290 */ /* 0x000fe4000fffe03f */
[----:B------:R-:W-:-:S04]  /*7a30*/  SHF.R.S32.HI R3, RZ, 0x1f, R0 ;  /* 0x0000001fff037819 */ /* 0x000fc80000011400 */
[----:B------:R-:W-:Y:S01]  /*7a40*/  LEA.HI R10, R3, R0, RZ, 0x5 ;  /* 0x00000000030a7211 */ /* 0x000fe200078f28ff */
[C---:B-1----:R-:W-:Y:S02]  /*7a50*/  IMAD.SHL.U32 R11, R12.reuse, 0x8, RZ ;  /* 0x000000080c0b7824 */ /* 0x042fe400078e00ff */
[----:B------:R-:W-:Y:S01]  /*7a60*/  IMAD.SHL.U32 R12, R12, 0x100, RZ ;  /* 0x000001000c0c7824 */ /* 0x000fe200078e00ff */
[----:B------:R-:W-:Y:S01]  /*7a70*/  SHF.R.S32.HI R10, RZ, 0x5, R10 ;  /* 0x00000005ff0a7819 */ /* 0x000fe2000001140a */
[----:B------:R-:W-:Y:S01]  /*7a80*/  IMAD.MOV.U32 R0, RZ, RZ, 0x1 ;  /* 0x00000001ff007424 */ /* 0x000fe200078e00ff */
[----:B------:R-:W-:Y:S01]  /*7a90*/  LOP3.LUT R11, R11, 0x38, RZ, 0xc0, !PT ;  /* 0x000000380b0b7812 */ /* 0x000fe200078ec0ff */
[----:B------:R-:W-:Y:S01]  /*7aa0*/  IMAD.MOV.U32 R3, RZ, RZ, RZ ;  /* 0x000000ffff037224 */ /* 0x000fe200078e00ff */
[----:B------:R-:W-:Y:S01]  /*7ab0*/  LOP3.LUT R12, R12, 0x700, RZ, 0xc0, !PT ;  /* 0x000007000c0c7812 */ /* 0x000fe200078ec0ff */
[----:B------:R-:W-:-:S07]  /*7ac0*/  VIADD R13, R10, 0x1 ;  /* 0x000000010a0d7836 */ /* 0x000fce0000000000 */
.L_x_177:
[----:B------:R-:W-:-:S03]  /*7ad0*/  UMOV UR4, 0xffffffff ;  /* 0xffffffff00047882 */ /* 0x000fc60000000000 */
[----:B------:R-:W-:Y:S05]  /*7ae0*/  BRA.DIV UR4, `(.L_x_167) ;  /* 0x0000000e04c87947 */ /* 0x000fea000b800000 */
[----:B------:R-:W-:-:S13]  /*7af0*/  ELECT P6, URZ, PT ;  /* 0x00000000003f782f */ /* 0x000fda00038c0000 */
.L_x_189:
[----:B------:R-:W0:Y:S01]  /*7b00*/  LDC R4, c[0x0][0x28c] ;  /* 0x0000a300ff047b82 */ /* 0x000e220000000800 */
[----:B------:R-:W-:Y:S01]  /*7b10*/  BSSY B1, `(.L_x_168) ;  /* 0x0000038000017945 */ /* 0x000fe20003800000 */
[----:B0-----:R-:W-:-:S13]  /*7b20*/  ISETP.LT.OR P6, PT, R4, 0x1, !P6 ;  /* 0x000000010400780c */ /* 0x001fda00077c1670 */
[----:B------:R-:W-:Y:S05]  /*7b30*/  @P6 BRA `(.L_x_169) ;  /* 0x0000000000d46947 */ /* 0x000fea0003800000 */
[----:B------:R-:W-:Y:S02]  /*7b40*/  IMAD.SHL.U32 R21, R21, 0x100, RZ ;  /* 0x0000010015157824 */ /* 0x000fe400078e00ff */
[----:B------:R-:W-:Y:S02]  /*7b50*/  IMAD R20, R20, 0x40, R11 ;  /* 0x0000004014147824 */ /* 0x000fe400078e020b */
[----:B------:R-:W-:Y:S02]  /*7b60*/  IMAD.MOV.U32 R24, RZ, RZ, RZ ;  /* 0x000000ffff187224 */ /* 0x000fe400078e00ff */
[----:B------:R-:W-:Y:S02]  /*7b70*/  IMAD.MOV.U32 R4, RZ, RZ, R13 ;  /* 0x000000ffff047224 */ /* 0x000fe400078e000d */
[----:B------:R-:W-:Y:S02]  /*7b80*/  IMAD.MOV.U32 R5, RZ, RZ, R0 ;  /* 0x000000ffff057224 */ /* 0x000fe400078e0000 */
[----:B------:R-:W-:-:S07]  /*7b90*/  IMAD.MOV.U32 R7, RZ, RZ, R3 ;  /* 0x000000ffff077224 */ /* 0x000fce00078e0003 */
.L_x_172:
[----:B------:R-:W0:Y:S01]  /*7ba0*/  S2R R15, SR_CgaCtaId ;  /* 0x00000000000f7919 */ /* 0x000e220000008800 */
[----:B------:R-:W-:Y:S02]  /*7bb0*/  MOV R14, 0x400 ;  /* 0x00000400000e7802 */ /* 0x000fe40000000f00 */
[----:B------:R-:W-:Y:S02]  /*7bc0*/  LOP3.LUT P1, RZ, R18, 0x7f, RZ, 0xc0, !PT ;  /* 0x0000007f12ff7812 */ /* 0x000fe4000782c0ff */
[----:B0-----:R-:W-:Y:S02]  /*7bd0*/  LEA R22, R15, R14, 0x18 ;  /* 0x0000000e0f167211 */ /* 0x001fe400078ec0ff */
[----:B------:R-:W-:-:S09]  /*7be0*/  SHF.L.U32 R14, R5, 0x1f, RZ ;  /* 0x0000001f050e7819 */ /* 0x000fd200000006ff */
[----:B------:R-:W0:Y:S01]  /*7bf0*/  @!P1 LDC R15, c[0x0][0x500] ;  /* 0x00014000ff0f9b82 */ /* 0x000e220000000800 */
[----:B------:R-:W-:-:S04]  /*7c00*/  IMAD R23, R7, 0x8, R22 ;  /* 0x0000000807177824 */ /* 0x000fc800078e0216 */
[----:B------:R-:W1:Y:S02]  /*7c10*/  SYNCS.PHASECHK.TRANS64.TRYWAIT P0, [R23+URZ+0x28], R14 ;  /* 0x0000280e170075a7 */ /* 0x000e64000800017f */
[----:B-1----:R-:W-:Y:S05]  /*7c20*/  @!P0 BRA `(.L_x_170) ;  /* 0x0000000c00988947 */ /* 0x002fea0003800000 */
.L_x_190:
[----:B-1----:R-:W-:Y:S01]  /*7c30*/  PRMT R14, R8, 0x9910, RZ ;  /* 0x00009910080e7816 */ /* 0x002fe200000000ff */
[----:B0-----:R0:W-:Y:S03]  /*7c40*/  @!P1 SYNCS.ARRIVE.TRANS64 RZ, [R23+URZ], R15 ;  /* 0x0000000f17ff99a7 */ /* 0x0011e6000800003f */
[----:B------:R-:W-:-:S13]  /*7c50*/  ISETP.NE.AND P0, PT, R14, 0x2, PT ;  /* 0x000000020e00780c */ /* 0x000fda0003f05270 */
[----:B0-----:R-:W-:Y:S05]  /*7c60*/  @P0 BRA `(.L_x_171) ;  /* 0x0000000000040947 */ /* 0x001fea0003800000 */
[----:B------:R-:W-:Y:S01]  /*7c70*/  BPT.TRAP 0x1 ;  /* 0x000000040000795c */ /* 0x000fe20000300000 */
.L_x_171:
[----:B------:R-:W-:Y:S01]  /*7c80*/  IMAD R14, R7, 0x800, R12 ;  /* 0x00000800070e7824 */ /* 0x000fe200078e020c */
[----:B------:R-:W-:Y:S01]  /*7c90*/  R2UR UR9, R23 ;  /* 0x00000000170972ca */ /* 0x000fe200000e0000 */
[--C-:B------:R-:W-:Y:S01]  /*7ca0*/  IMAD R15, R7, 0x8000, R22.reuse ;  /* 0x00008000070f7824 */ /* 0x100fe200078e0216 */
[----:B------:R-:W-:Y:S01]  /*7cb0*/  UIADD3 UR4, UP0, UR22, 0xf0, URZ ;  /* 0x000000f016047890 */ /* 0x000fe2000ff1e03f */
[----:B------:R-:W-:Y:S01]  /*7cc0*/  IMAD R14, R14, 0x4, R22 ;  /* 0x000000040e0e7824 */ /* 0x000fe200078e0216 */
[----:B------:R-:W-:Y:S01]  /*7cd0*/  R2UR UR11, R21 ;  /* 0x00000000150b72ca */ /* 0x000fe200000e0000 */
[----:B------:R-:W-:Y:S01]  /*7ce0*/  VIADD R4, R4, 0xffffffff ;  /* 0xffffffff04047836 */ /* 0x000fe20000000000 */
[----:B------:R-:W-:Y:S01]  /*7cf0*/  R2UR UR5, R15 ;  /* 0x000000000f0572ca */ /* 0x000fe200000e0000 */
[----:B------:R-:W-:Y:S01]  /*7d00*/  UIADD3 UR24, UP1, UR22, 0x1f0, URZ ;  /* 0x000001f016187890 */ /* 0x000fe2000ff3e03f */
[----:B------:R-:W-:Y:S01]  /*7d10*/  R2UR UR8, R14 ;  /* 0x000000000e0872ca */ /* 0x000fe200000e0000 */
[----:B------:R-:W-:Y:S01]  /*7d20*/  VIADD R7, R7, 0x1 ;  /* 0x0000000107077836 */ /* 0x000fe20000000000 */
[----:B------:R-:W-:Y:S01]  /*7d30*/  R2UR UR10, R24 ;  /* 0x00000000180a72ca */ /* 0x000fe200000e0000 */
[----:B------:R-:W-:Y:S01]  /*7d40*/  UIADD3.X UR25, URZ, UR23, URZ, UP1, !UPT ;  /* 0x000000173f197290 */ /* 0x000fe20008ffe43f */
[----:B------:R-:W-:Y:S01]  /*7d50*/  R2UR UR12, R6 ;  /* 0x00000000060c72ca */ /* 0x000fe200000e0000 */
[----:B------:R-:W-:Y:S01]  /*7d60*/  UMOV UR6, 0x0 ;  /* 0x0000000000067882 */ /* 0x000fe20000000000 */
[----:B------:R-:W-:Y:S01]  /*7d70*/  R2UR UR19, R20 ;  /* 0x00000000141372ca */ /* 0x000fe200000e0000 */
[----:B------:R-:W-:Y:S01]  /*7d80*/  UMOV UR7, 0x10000000 ;  /* 0x1000000000077882 */ /* 0x000fe20000000000 */
[----:B------:R-:W-:Y:S01]  /*7d90*/  ISETP.GT.AND P1, PT, R4, 0x1, PT ;  /* 0x000000010400780c */ /* 0x000fe20003f24270 */
[----:B------:R-:W-:Y:S01]  /*7da0*/  UMOV UR26, 0xff0000 ;  /* 0x00ff0000001a7882 */ /* 0x000fe20000000000 */
[C---:B------:R-:W-:Y:S01]  /*7db0*/  ISETP.NE.AND P0, PT, R7.reuse, 0x5, PT ;  /* 0x000000050700780c */ /* 0x040fe20003f05270 */
[----:B------:R-:W-:Y:S01]  /*7dc0*/  UIADD3 UR14, UR5, 0x100, URZ ;  /* 0x00000100050e7890 */ /* 0x000fe2000fffe03f */
[----:B------:R-:W-:Y:S01]  /*7dd0*/  VIADD R24, R24, 0x20 ;  /* 0x0000002018187836 */ /* 0x000fe20000000000 */
[----:B------:R-:W-:Y:S01]  /*7de0*/  UIADD3.X UR5, URZ, UR23, URZ, UP0, !UPT ;  /* 0x000000173f057290 */ /* 0x000fe200087fe43f */
[----:B------:R-:W-:Y:S01]  /*7df0*/  SEL R14, RZ, 0x1, P0 ;  /* 0x00000001ff0e7807 */ /* 0x000fe20000000000 */
[----:B------:R-:W-:Y:S01]  /*7e00*/  UIADD3 UR15, UR8, 0x28100, URZ ;  /* 0x00028100080f7890 */ /* 0x000fe2000fffe03f */
[----:B------:R-:W-:-:S02]  /*7e10*/  SEL R7, R7, RZ, P0 ;  /* 0x000000ff07077207 */ /* 0x000fc40000000000 */
[----:B------:R-:W-:Y:S01]  /*7e20*/  UMOV UR8, UR14 ;  /* 0x0000000e00087c82 */ /* 0x000fe20008000000 */
[----:B------:R-:W-:-:S03]  /*7e30*/  LOP3.LUT R5, R5, R14, RZ, 0x3c, !PT ;  /* 0x0000000e05057212 */ /* 0x000fc600078e3cff */
[----:B------:R0:W-:Y:S02]  /*7e40*/  UTMALDG.3D [UR8], [UR4], desc[UR6] ;  /* 0x00000608040075b4 */ /* 0x0001e40008011000 */
[----:B0-----:R-:W-:Y:S01]  /*7e50*/  UMOV UR8, UR15 ;  /* 0x0000000f00087c82 */ /* 0x001fe20008000000 */
[----:B------:R-:W-:Y:S02]  /*7e60*/  UMOV UR11, UR19 ;  /* 0x00000013000b7c82 */ /* 0x000fe40008000000 */
[----:B------:R0:W-:Y:S02]  /*7e70*/  UTMALDG.3D.MULTICAST [UR8], [UR24], UR26, desc[UR6] ;  /* 0x00000608180073b4 */ /* 0x0001e4000801181a */
[----:B0-----:R-:W-:Y:S05]  /*7e80*/  @P1 BRA `(.L_x_172) ;  /* 0xfffffffc00441947 */ /* 0x001fea000383ffff */
.L_x_169:
[----:B------:R-:W-:Y:S05]  /*7e90*/  BSYNC B1 ;  /* 0x0000000000017941 */ /* 0x000fea0003800000 */
.L_x_168:
[----:B------:R-:W-:Y:S01]  /*7ea0*/  LOP3.LUT P1, RZ, R9, 0xff, RZ, 0xc0, !PT ;  /* 0x000000ff09ff7812 */ /* 0x000fe2000782c0ff */
[C---:B------:R-:W-:Y:S01]  /*7eb0*/  IMAD.IADD R6, R10.reuse, 0x1, R3 ;  /* 0x000000010a067824 */ /* 0x040fe200078e0203 */
[----:B------:R-:W-:Y:S01]  /*7ec0*/  ULDC.64 UR4, c[0x0][0x650] ;  /* 0x0001940000047ab9 */ /* 0x000fe20000000a00 */
[----:B------:R-:W-:Y:S01]  /*7ed0*/  ISETP.GE.U32.AND P2, PT, R10, 0x5, PT ;  /* 0x000000050a00780c */ /* 0x000fe20003f46070 */
[----:B------:R-:W-:Y:S01]  /*7ee0*/  BSSY B1, `(.L_x_173) ;  /* 0x000006c000017945 */ /* 0x000fe20003800000 */
[----:B------:R-:W-:Y:S01]  /*7ef0*/  IMAD.MOV.U32 R21, RZ, RZ, -0x1 ;  /* 0xffffffffff157424 */ /* 0x000fe200078e00ff */
[----:B------:R-:W-:Y:S01]  /*7f00*/  ISETP.GT.U32.AND P0, PT, R6, 0x4, PT ;  /* 0x000000040600780c */ /* 0x000fe20003f04070 */
[----:B------:R-:W-:Y:S01]  /*7f10*/  IMAD.MOV.U32 R20, RZ, RZ, -0x1 ;  /* 0xffffffffff147424 */ /* 0x000fe200078e00ff */
[----:B------:R-:W-:Y:S02]  /*7f20*/  PRMT R9, RZ, 0x7610, R9 ;  /* 0x00007610ff097816 */ /* 0x000fe40000000009 */
[----:B------:R-:W-:-:S03]  /*7f30*/  ISETP.LT.U32.AND P0, PT, R10, 0x5, P0 ;  /* 0x000000050a00780c */ /* 0x000fc60000701070 */
[----:B------:R-:W0:Y:S01]  /*7f40*/  @P1 S2R R5, SR_CgaCtaId ;  /* 0x0000000000051919 */ /* 0x000e220000008800 */
[----:B------:R-:W-:-:S04]  /*7f50*/  @P1 MOV R4, 0x400 ;  /* 0x0000040000041802 */ /* 0x000fc80000000f00 */
[----:B0-----:R-:W-:Y:S01]  /*7f60*/  @P1 LEA R3, R5, R4, 0x18 ;  /* 0x0000000405031211 */ /* 0x001fe200078ec0ff */
[----:B------:R-:W-:-:S03]  /*7f70*/  IMAD.WIDE.U32 R4, R6, -0x33333333, RZ ;  /* 0xcccccccd06047825 */ /* 0x000fc600078e00ff */
[----:B------:R0:W-:Y:S01]  /*7f80*/  @P1 SYNCS.ARRIVE.TRANS64.A1T0 RZ, [R3+URZ+0x68], RZ ;  /* 0x000068ff03ff19a7 */ /* 0x0001e2000810003f */
[----:B------:R-:W-:Y:S02]  /*7f90*/  IADD3 R16, P1, R16, UR20, RZ ;  /* 0x0000001410107c10 */ /* 0x000fe4000ff3e0ff */
[----:B------:R-:W-:Y:S02]  /*7fa0*/  SHF.R.U32.HI R5, RZ, 0x2, R5 ;  /* 0x00000002ff057819 */ /* 0x000fe40000011605 */
[----:B------:R-:W-:Y:S02]  /*7fb0*/  IADD3.X R17, R17, UR13, RZ, P1, !PT ;  /* 0x0000000d11117c10 */ /* 0x000fe40008ffe4ff */
[----:B------:R-:W-:Y:S02]  /*7fc0*/  PRMT R4, RZ, 0x7610, R4 ;  /* 0x00007610ff047816 */ /* 0x000fe40000000004 */
[----:B0-----:R-:W-:Y:S02]  /*7fd0*/  SEL R3, RZ, 0x1, !P0 ;  /* 0x00000001ff037807 */ /* 0x001fe40004000000 */
[----:B------:R-:W-:-:S02]  /*7fe0*/  ISETP.GE.U32.AND P0, PT, R16, UR4, PT ;  /* 0x0000000410007c0c */ /* 0x000fc4000bf06070 */
[----:B------:R-:W-:Y:S01]  /*7ff0*/  LOP3.LUT R0, R0, R3, RZ, 0x3c, !PT ;  /* 0x0000000300007212 */ /* 0x000fe200078e3cff */
[----:B------:R-:W-:Y:S01]  /*8000*/  IMAD R3, R5, -0x5, R6 ;  /* 0xfffffffb05037824 */ /* 0x000fe200078e0206 */
[----:B------:R-:W-:Y:S01]  /*8010*/  ISETP.GE.U32.AND.EX P0, PT, R17, UR5, PT, P0 ;  /* 0x0000000511007c0c */ /* 0x000fe2000bf06100 */
[----:B------:R-:W-:Y:S01]  /*8020*/  IMAD.MOV.U32 R6, RZ, RZ, -0x1 ;  /* 0xffffffffff067424 */ /* 0x000fe200078e00ff */
[----:B------:R-:W-:-:S11]  /*8030*/  @P2 LOP3.LUT R0, R0, 0x1, R5, 0x78, !PT ;  /* 0x0000000100002812 */ /* 0x000fd600078e7805 */
[----:B------:R-:W-:Y:S05]  /*8040*/  @P0 BRA `(.L_x_174) ;  /* 0x0000000400540947 */ /* 0x000fea0003800000 */
[----:B------:R-:W0:Y:S01]  /*8050*/  S2R R15, SR_CTAID.X ;  /* 0x00000000000f7919 */ /* 0x000e220000002500 */
[----:B------:R-:W-:Y:S01]  /*8060*/  ULDC.64 UR4, c[0x0][0x628] ;  /* 0x00018a0000047ab9 */ /* 0x000fe20000000a00 */
[----:B------:R-:W-:Y:S01]  /*8070*/  ULDC UR7, c[0x0][0x630] ;  /* 0x00018c0000077ab9 */ /* 0x000fe20000000800 */
[----:B------:R-:W-:Y:S01]  /*8080*/  ISETP.NE.U32.AND P0, PT, RZ, UR4, PT ;  /* 0x00000004ff007c0c */ /* 0x000fe2000bf05070 */
[----:B------:R-:W1:Y:S01]  /*8090*/  S2R R20, SR_CTAID.Y ;  /* 0x0000000000147919 */ /* 0x000e620000002600 */
[----:B------:R-:W-:Y:S01]  /*80a0*/  ULDC UR8, c[0x0][0x150] ;  /* 0x0000540000087ab9 */ /* 0x000fe20000000800 */
[----:B------:R-:W-:Y:S01]  /*80b0*/  IMAD.MOV.U32 R4, RZ, RZ, R16 ;  /* 0x000000ffff047224 */ /* 0x000fe200078e0010 */
[----:B------:R-:W-:Y:S01]  /*80c0*/  ISETP.NE.AND.EX P0, PT, RZ, UR5, PT, P0 ;  /* 0x00000005ff007c0c */ /* 0x000fe2000bf05300 */
[----:B------:R-:W-:Y:S01]  /*80d0*/  IMAD.MOV.U32 R5, RZ, RZ, R17 ;  /* 0x000000ffff057224 */ /* 0x000fe200078e0011 */
[----:B0-----:R-:W-:-:S11]  /*80e0*/  I2FP.F32.U32 R22, R15 ;  /* 0x0000000f00167245 */ /* 0x001fd60000201000 */
[----:B------:R-:W-:Y:S05]  /*80f0*/  @!P0 BRA `(.L_x_175) ;  /* 0x0000000000288947 */ /* 0x000fea0003800000 */
[----:B------:R-:W-:Y:S02]  /*8100*/  ULDC UR6, c[0x0][0x634] ;  /* 0x00018d0000067ab9 */ /* 0x000fe40000000800 */
[----:B------:R-:W-:-:S05]  /*8110*/  IADD3 R5, P0, R16, UR6, RZ ;  /* 0x0000000610057c10 */ /* 0x000fca000ff1e0ff */
[----:B------:R-:W-:-:S04]  /*8120*/  IMAD.X R21, RZ, RZ, R17, P0 ;  /* 0x000000ffff157224 */ /* 0x000fc800000e0611 */
[----:B------:R-:W-:-:S04]  /*8130*/  IMAD.WIDE.U32 R6, R21, UR4, RZ ;  /* 0x0000000415067c25 */ /* 0x000fc8000f8e00ff */
[----:B------:R-:W-:-:S04]  /*8140*/  IMAD.WIDE.U32 R6, P0, R5, UR5, R6 ;  /* 0x0000000505067c25 */ /* 0x000fc8000f800006 */
[----:B------:R-:W-:-:S04]  /*8150*/  IMAD.WIDE.U32 R4, R5, UR4, RZ ;  /* 0x0000000405047c25 */ /* 0x000fc8000f8e00ff */
[----:B------:R-:W-:Y:S01]  /*8160*/  IMAD.MOV.U32 R4, RZ, RZ, R7 ;  /* 0x000000ffff047224 */ /* 0x000fe200078e0007 */
[----:B------:R-:W-:Y:S01]  /*8170*/  IADD3 RZ, P1, R5, R6, RZ ;  /* 0x0000000605ff7210 */ /* 0x000fe20007f3e0ff */
[----:B------:R-:W-:-:S04]  /*8180*/  IMAD.X R5, RZ, RZ, RZ, P0 ;  /* 0x000000ffff057224 */ /* 0x000fc800000e06ff */
[----:B------:R-:W-:-:S08]  /*8190*/  IMAD.WIDE.U32.X R4, R21, UR5, R4, P1 ;  /* 0x0000000515047c25 */ /* 0x000fd000088e0404 */
.L_x_175:
[--C-:B------:R-:W-:Y:S01]  /*81a0*/  SHF.R.U64 R14, R4, UR7, R5.reuse ;  /* 0x00000007040e7c19 */ /* 0x100fe20008001205 */
[----:B------:R-:W-:Y:S01]  /*81b0*/  FMUL R22, R22, UR8 ;  /* 0x0000000816167c20 */ /* 0x000fe20008400000 */
[----:B------:R-:W-:Y:S01]  /*81c0*/  SHF.R.U32.HI R4, RZ, UR7, R5 ;  /* 0x00000007ff047c19 */ /* 0x000fe20008011605 */
[----:B------:R-:W0:Y:S01]  /*81d0*/  LDC R6, c[0x0][0x144] ;  /* 0x00005100ff067b82 */ /* 0x000e220000000800 */
[----:B------:R-:W-:Y:S01]  /*81e0*/  IADD3 R5, P0, RZ, -R14, RZ ;  /* 0x8000000eff057210 */ /* 0x000fe20007f1e0ff */
[----:B------:R-:W-:Y:S01]  /*81f0*/  ULDC UR6, c[0x0][0x154] ;  /* 0x0000550000067ab9 */ /* 0x000fe20000000800 */
[----:B-1----:R-:W-:Y:S01]  /*8200*/  I2FP.F32.U32 R7, R20 ;  /* 0x0000001400077245 */ /* 0x002fe20000201000 */
[----:B------:R-:W1:Y:S01]  /*8210*/  F2I.U32.TRUNC.NTZ R22, R22 ;  /* 0x0000001600167305 */ /* 0x000e62000020f000 */
[----:B------:R-:W-:Y:S01]  /*8220*/  ULDC.64 UR4, c[0x0][0x620] ;  /* 0x0001880000047ab9 */ /* 0x000fe20000000a00 */
[----:B------:R-:W-:Y:S01]  /*8230*/  IMAD.X R4, RZ, RZ, ~R4, P0 ;  /* 0x000000ffff047224 */ /* 0x000fe200000e0e04 */
[----:B------:R-:W-:Y:S01]  /*8240*/  ISETP.NE.AND P2, PT, R2, 0x1, PT ;  /* 0x000000010200780c */ /* 0x000fe20003f45270 */
[----:B------:R-:W-:Y:S01]  /*8250*/  FMUL R23, R7, UR6 ;  /* 0x0000000607177c20 */ /* 0x000fe20008400000 */
[----:B------:R-:W2:Y:S01]  /*8260*/  LDC R25, c[0x0][0x148] ;  /* 0x00005200ff197b82 */ /* 0x000ea20000000800 */
[----:B------:R-:W-:Y:S01]  /*8270*/  IMAD R4, R4, UR4, RZ ;  /* 0x0000000404047c24 */ /* 0x000fe2000f8e02ff */
[----:B------:R-:W-:-:S02]  /*8280*/  ULDC.64 UR6, c[0x0][0x640] ;  /* 0x0001900000067ab9 */ /* 0x000fc40000000a00 */
[----:B------:R-:W-:Y:S01]  /*8290*/  ISETP.NE.U32.AND P0, PT, RZ, UR6, PT ;  /* 0x00000006ff007c0c */ /* 0x000fe2000bf05070 */
[----:B------:R-:W3:Y:S01]  /*82a0*/  F2I.U32.TRUNC.NTZ R23, R23 ;  /* 0x0000001700177305 */ /* 0x000ee2000020f000 */
[C---:B------:R-:W-:Y:S02]  /*82b0*/  IMAD R7, R5.reuse, UR5, R4 ;  /* 0x0000000505077c24 */ /* 0x040fe4000f8e0204 */
[----:B------:R-:W-:Y:S01]  /*82c0*/  IMAD.WIDE.U32 R4, R5, UR4, R16 ;  /* 0x0000000405047c25 */ /* 0x000fe2000f8e0010 */
[----:B------:R-:W-:Y:S01]  /*82d0*/  ULDC UR4, c[0x0][0x618] ;  /* 0x0001860000047ab9 */ /* 0x000fe20000000800 */
[----:B------:R-:W-:Y:S02]  /*82e0*/  ISETP.NE.AND.EX P0, PT, RZ, UR7, PT, P0 ;  /* 0x00000007ff007c0c */ /* 0x000fe4000bf05300 */
[----:B------:R-:W-:Y:S02]  /*82f0*/  IMAD.IADD R5, R5, 0x1, R7 ;  /* 0x0000000105057824 */ /* 0x000fe400078e0207 */
[----:B-1----:R-:W-:-:S03]  /*8300*/  IMAD.MOV R22, RZ, RZ, -R22 ;  /* 0x000000ffff167224 */ /* 0x002fc600078e0a16 */
[----:B------:R-:W-:Y:S01]  /*8310*/  SHF.R.U64 R21, R4, UR4, R5 ;  /* 0x0000000404157c19 */ /* 0x000fe20008001205 */
[----:B0-----:R-:W-:Y:S01]  /*8320*/  IMAD R15, R6, R22, R15 ;  /* 0x00000016060f7224 */ /* 0x001fe200078e020f */
[----:B------:R-:W-:Y:S01]  /*8330*/  SHF.R.U32.HI R4, RZ, UR4, R5 ;  /* 0x00000004ff047c19 */ /* 0x000fe20008011605 */
[----:B------:R-:W-:Y:S01]  /*8340*/  ULDC UR4, c[0x0][0x608] ;  /* 0x0001820000047ab9 */ /* 0x000fe20000000800 */
[----:B---3--:R-:W-:Y:S02]  /*8350*/  IMAD.MOV R6, RZ, RZ, -R23 ;  /* 0x000000ffff067224 */ /* 0x008fe400078e0a17 */
[--C-:B------:R-:W-:Y:S02]  /*8360*/  SHF.R.U64 R22, R21, UR4, R4.reuse ;  /* 0x0000000415167c19 */ /* 0x100fe40008001204 */
[----:B------:R-:W-:Y:S01]  /*8370*/  SHF.R.U32.HI R5, RZ, UR4, R4 ;  /* 0x00000004ff057c19 */ /* 0x000fe20008011604 */
[----:B------:R-:W-:Y:S01]  /*8380*/  ULDC UR4, c[0x0][0x658] ;  /* 0x0001960000047ab9 */ /* 0x000fe20000000800 */
[----:B--2---:R-:W-:-:S02]  /*8390*/  @P2 IMAD R15, R25, R6, R20 ;  /* 0x00000006190f2224 */ /* 0x004fc400078e0214 */
[--C-:B------:R-:W-:Y:S02]  /*83a0*/  SHF.R.U64 R20, R22, UR4, R5.reuse ;  /* 0x0000000416147c19 */ /* 0x100fe40008001205 */
[----:B------:R-:W-:-:S03]  /*83b0*/  SHF.R.U32.HI R23, RZ, UR4, R5 ;  /* 0x00000004ff177c19 */ /* 0x000fc60008011605 */
[----:B------:R-:W-:Y:S02]  /*83c0*/  IMAD.MOV.U32 R6, RZ, RZ, R20 ;  /* 0x000000ffff067224 */ /* 0x000fe400078e0014 */
[----:B------:R-:W-:Y:S01]  /*83d0*/  IMAD.MOV.U32 R5, RZ, RZ, R23 ;  /* 0x000000ffff057224 */ /* 0x000fe200078e0017 */
[----:B------:R-:W-:Y:S06]  /*83e0*/  @!P0 BRA `(.L_x_176) ;  /* 0x00000000002c8947 */ /* 0x000fec0003800000 */
        /* <DEDUP_REMOVED lines=9> */
[----:B------:R-:W-:-:S04]  /*8480*/  IMAD.WIDE.U32.X R4, R23, UR7, R4, P1 ;  /* 0x0000000717047c25 */ /* 0x000fc800088e0404 */
[----:B------:R-:W-:-:S07]  /*8490*/  IMAD.MOV.U32 R6, RZ, RZ, R4 ;  /* 0x000000ffff067224 */ /* 0x000fce00078e0004 */
.L_x_176:
[----:B------:R-:W-:Y:S01]  /*84a0*/  ULDC UR4, c[0x0][0x648] ;  /* 0x0001920000047ab9 */ /* 0x000fe20000000800 */
[----:B------:R-:W-:Y:S01]  /*84b0*/  LOP3.LUT R4, R22, UR17, RZ, 0xc0, !PT ;  /* 0x0000001116047c12 */ /* 0x000fe2000f8ec0ff */
[----:B------:R-:W-:Y:S01]  /*84c0*/  ULDC UR5, c[0x0][0x610] ;  /* 0x0001840000057ab9 */ /* 0x000fe20000000800 */
[----:B------:R-:W-:Y:S01]  /*84d0*/  SHF.R.U64 R5, R6, UR4, R5 ;  /* 0x0000000406057c19 */ /* 0x000fe20008001205 */
[----:B------:R-:W-:Y:S01]  /*84e0*/  ULDC UR4, c[0x0][0x638] ;  /* 0x00018e0000047ab9 */ /* 0x000fe20000000800 */
[----:B------:R-:W-:-:S03]  /*84f0*/  LOP3.LUT R21, R21, UR16, RZ, 0xc0, !PT ;  /* 0x0000001015157c12 */ /* 0x000fc6000f8ec0ff */
[----:B------:R-:W-:Y:S02]  /*8500*/  IMAD.MOV R7, RZ, RZ, -R5 ;  /* 0x000000ffff077224 */ /* 0x000fe400078e0a05 */
[----:B------:R-:W-:Y:S02]  /*8510*/  IMAD R4, R5, UR18, R4 ;  /* 0x0000001205047c24 */ /* 0x000fe4000f8e0204 */
[----:B------:R-:W-:Y:S01]  /*8520*/  IMAD R20, R7, UR4, R20 ;  /* 0x0000000407147c24 */ /* 0x000fe2000f8e0214 */
[----:B------:R-:W-:Y:S01]  /*8530*/  ULDC UR4, c[0x0][0x600] ;  /* 0x0001800000047ab9 */ /* 0x000fe20000000800 */
[----:B------:R-:W-:Y:S02]  /*8540*/  IMAD R15, R4, UR5, R15 ;  /* 0x00000005040f7c24 */ /* 0x000fe4000f8e020f */
[----:B------:R-:W-:Y:S02]  /*8550*/  IMAD R6, R20, UR4, R21 ;  /* 0x0000000414067c24 */ /* 0x000fe4000f8e0215 */
[----:B------:R-:W-:-:S03]  /*8560*/  IMAD.MOV.U32 R4, RZ, RZ, 0x1 ;  /* 0x00000001ff047424 */ /* 0x000fc600078e00ff */
[----:B------:R-:W-:Y:S02]  /*8570*/  SEL R20, R6, R15, !P2 ;  /* 0x0000000f06147207 */ /* 0x000fe40005000000 */
[----:B------:R-:W-:Y:S01]  /*8580*/  SEL R21, R15, R6, !P2 ;  /* 0x000000060f157207 */ /* 0x000fe20005000000 */
[----:B------:R-:W-:-:S07]  /*8590*/  IMAD.MOV.U32 R6, RZ, RZ, R14 ;  /* 0x000000ffff067224 */ /* 0x000fce00078e000e */
.L_x_174:
[----:B------:R-:W-:Y:S05]  /*85a0*/  BSYNC B1 ;  /* 0x0000000000017941 */ /* 0x000fea0003800000 */
.L_x_173:
[----:B------:R-:W-:-:S13]  /*85b0*/  LOP3.LUT P0, RZ, R4, 0xff, RZ, 0xc0, !PT ;  /* 0x000000ff04ff7812 */ /* 0x000fda000780c0ff */
[----:B------:R-:W-:Y:S05]  /*85c0*/  @P0 BRA `(.L_x_177) ;  /* 0xfffffff400400947 */ /* 0x000fea000383ffff */
[----:B------:R-:W-:Y:S05]  /*85d0*/  BSYNC B0 ;  /* 0x0000000000007941 */ /* 0x000fea0003800000 */
.L_x_166:
[----:B------:R-:W-:-:S03]  /*85e0*/  UMOV UR4, 0xffffffff ;  /* 0xffffffff00047882 */ /* 0x000fc60000000000 */
[----:B------:R-:W-:Y:S05]  /*85f0*/  BRA.DIV UR4, `(.L_x_178) ;  /* 0x0000000604387947 */ /* 0x000fea000b800000 */
[----:B------:R-:W-:-:S13]  /*8600*/  ELECT P6, URZ, PT ;  /* 0x00000000003f782f */ /* 0x000fda00038c0000 */
.L_x_193:
[----:B------:R-:W-:Y:S04]  /*8610*/  BSSY B0, `(.L_x_179) ;  /* 0x0000034000007945 */ /* 0x000fe80003800000 */
[----:B------:R-:W-:Y:S05]  /*8620*/  @!P6 BRA `(.L_x_180) ;  /* 0x0000000000c8e947 */ /* 0x000fea0003800000 */
[----:B------:R-:W-:-:S04]  /*8630*/  LOP3.LUT R19, R19, 0x2, RZ, 0xfc, !PT ;  /* 0x0000000213137812 */ /* 0x000fc800078efcff */
[----:B------:R-:W-:-:S13]  /*8640*/  ISETP.NE.AND P0, PT, R19, 0x3, PT ;  /* 0x000000031300780c */ /* 0x000fda0003f05270 */
[----:B------:R-:W-:Y:S05]  /*8650*/  @!P0 BRA `(.L_x_181) ;  /* 0x0000000000048947 */ /* 0x000fea0003800000 */
[----:B------:R-:W-:Y:S01]  /*8660*/  BPT.TRAP 0x1 ;  /* 0x000000040000795c */ /* 0x000fe20000300000 */
.L_x_181:
[----:B------:R-:W0:Y:S01]  /*8670*/  S2R R5, SR_CgaCtaId ;  /* 0x0000000000057919 */ /* 0x000e220000008800 */
[----:B------:R-:W-:Y:S02]  /*8680*/  MOV R2, 0x400 ;  /* 0x0000040000027802 */ /* 0x000fe40000000f00 */
[----:B------:R-:W-:Y:S02]  /*8690*/  SHF.L.U32 R4, R0, 0x1f, RZ ;  /* 0x0000001f00047819 */ /* 0x000fe400000006ff */
[----:B0-----:R-:W-:-:S05]  /*86a0*/  LEA R2, R5, R2, 0x18 ;  /* 0x0000000205027211 */ /* 0x001fca00078ec0ff */
[----:B------:R-:W-:-:S04]  /*86b0*/  VIADD R2, R2, 0x28 ;  /* 0x0000002802027836 */ /* 0x000fc80000000000 */
[C---:B------:R-:W-:Y:S02]  /*86c0*/  IMAD R7, R3.reuse, 0x8, R2 ;  /* 0x0000000803077824 */ /* 0x040fe400078e0202 */
[----:B------:R-:W-:Y:S02]  /*86d0*/  VIADD R3, R3, 0x1 ;  /* 0x0000000103037836 */ /* 0x000fe40000000000 */
[----:B------:R-:W0:Y:S03]  /*86e0*/  SYNCS.PHASECHK.TRANS64.TRYWAIT P0, [R7+URZ], R4 ;  /* 0x00000004070075a7 */ /* 0x000e26000800017f */
[----:B------:R-:W-:-:S04]  /*86f0*/  ISETP.NE.AND P1, PT, R3, 0x5, PT ;  /* 0x000000050300780c */ /* 0x000fc80003f25270 */
[----:B------:R-:W-:Y:S02]  /*8700*/  SEL R5, RZ, 0x1, P1 ;  /* 0x00000001ff057807 */ /* 0x000fe40000800000 */
[----:B------:R-:W-:Y:S02]  /*8710*/  SEL R3, R3, RZ, P1 ;  /* 0x000000ff03037207 */ /* 0x000fe40000800000 */
[----:B------:R-:W-:-:S03]  /*8720*/  LOP3.LUT R6, R0, R5, RZ, 0x3c, !PT ;  /* 0x0000000500067212 */ /* 0x000fc600078e3cff */
[----:B------:R-:W-:Y:S01]  /*8730*/  IMAD R8, R3, 0x8, R2 ;  /* 0x0000000803087824 */ /* 0x000fe200078e0202 */
[----:B------:R-:W-:Y:S01]  /*8740*/  SHF.L.U32 R5, R6, 0x1f, RZ ;  /* 0x0000001f06057819 */ /* 0x000fe200000006ff */
[----:B0-----:R-:W-:Y:S06]  /*8750*/  @!P0 BRA `(.L_x_182) ;  /* 0x0000000400008947 */ /* 0x001fec0003800000 */
.L_x_194:
[----:B------:R-:W1:Y:S01]  /*8760*/  SYNCS.PHASECHK.TRANS64.TRYWAIT P0, [R8+URZ], R5 ;  /* 0x00000005080075a7 */ /* 0x000e62000800017f */
[----:B------:R-:W-:-:S05]  /*8770*/  VIADD R0, R3, 0x1 ;  /* 0x0000000103007836 */ /* 0x000fca0000000000 */
[----:B------:R-:W-:-:S04]  /*8780*/  ISETP.NE.AND P1, PT, R0, 0x5, PT ;  /* 0x000000050000780c */ /* 0x000fc80003f25270 */
[----:B------:R-:W-:Y:S02]  /*8790*/  SEL R3, RZ, 0x1, P1 ;  /* 0x00000001ff037807 */ /* 0x000fe40000800000 */
[----:B0-----:R-:W-:Y:S02]  /*87a0*/  SEL R7, R0, RZ, P1 ;  /* 0x000000ff00077207 */ /* 0x001fe40000800000 */
[----:B------:R-:W-:-:S03]  /*87b0*/  LOP3.LUT R6, R6, R3, RZ, 0x3c, !PT ;  /* 0x0000000306067212 */ /* 0x000fc600078e3cff */
[----:B------:R-:W-:Y:S01]  /*87c0*/  IMAD R9, R7, 0x8, R2 ;  /* 0x0000000807097824 */ /* 0x000fe200078e0202 */
[----:B------:R-:W-:Y:S01]  /*87d0*/  SHF.L.U32 R4, R6, 0x1f, RZ ;  /* 0x0000001f06047819 */ /* 0x000fe200000006ff */
[----:B-1----:R-:W-:Y:S06]  /*87e0*/  @!P0 BRA `(.L_x_183) ;  /* 0x0000000000f08947 */ /* 0x002fec0003800000 */
.L_x_195:
[----:B------:R-:W1:Y:S01]  /*87f0*/  SYNCS.PHASECHK.TRANS64.TRYWAIT P0, [R9+URZ], R4 ;  /* 0x00000004090075a7 */ /* 0x000e62000800017f */
[----:B------:R-:W-:-:S05]  /*8800*/  VIADD R0, R7, 0x1 ;  /* 0x0000000107007836 */ /* 0x000fca0000000000 */
[----:B------:R-:W-:-:S04]  /*8810*/  ISETP.NE.AND P1, PT, R0, 0x5, PT ;  /* 0x000000050000780c */ /* 0x000fc80003f25270 */
[----:B------:R-:W-:Y:S02]  /*8820*/  SEL R3, RZ, 0x1, P1 ;  /* 0x00000001ff037807 */ /* 0x000fe40000800000 */
[----:B------:R-:W-:Y:S02]  /*8830*/  SEL R7, R0, RZ, P1 ;  /* 0x000000ff00077207 */ /* 0x000fe40000800000 */
[----:B------:R-:W-:-:S03]  /*8840*/  LOP3.LUT R11, R6, R3, RZ, 0x3c, !PT ;  /* 0x00000003060b7212 */ /* 0x000fc600078e3cff */
[----:B------:R-:W-:Y:S01]  /*8850*/  IMAD R6, R7, 0x8, R2 ;  /* 0x0000000807067824 */ /* 0x000fe200078e0202 */
[----:B0-----:R-:W-:Y:S01]  /*8860*/  SHF.L.U32 R5, R11, 0x1f, RZ ;  /* 0x0000001f0b057819 */ /* 0x001fe200000006ff */
[----:B-1----:R-:W-:Y:S06]  /*8870*/  @!P0 BRA `(.L_x_184) ;  /* 0x0000000000e08947 */ /* 0x002fec0003800000 */
.L_x_196:
[----:B------:R-:W1:Y:S01]  /*8880*/  SYNCS.PHASECHK.TRANS64.TRYWAIT P0, [R6+URZ], R5 ;  /* 0x00000005060075a7 */ /* 0x000e62000800017f */
[----:B------:R-:W-:-:S05]  /*8890*/  VIADD R0, R7, 0x1 ;  /* 0x0000000107007836 */ /* 0x000fca0000000000 */
[----:B------:R-:W-:-:S04]  /*88a0*/  ISETP.NE.AND P1, PT, R0, 0x5, PT ;  /* 0x000000050000780c */ /* 0x000fc80003f25270 */
[----:B0-----:R-:W-:Y:S02]  /*88b0*/  SEL R4, RZ, 0x1, P1 ;  /* 0x00000001ff047807 */ /* 0x001fe40000800000 */
[----:B------:R-:W-:Y:S02]  /*88c0*/  SEL R3, R0, RZ, P1 ;  /* 0x000000ff00037207 */ /* 0x000fe40000800000 */
[----:B------:R-:W-:Y:S01]  /*88d0*/  LOP3.LUT R0, R11, R4, RZ, 0x3c, !PT ;  /* 0x000000040b007212 */ /* 0x000fe200078e3cff */
[----:B-1----:R-:W-:Y:S06]  /*88e0*/  @!P0 BRA `(.L_x_185) ;  /* 0x0000000000d88947 */ /* 0x002fec0003800000 */
.L_x_197:
[----:B------:R-:W-:Y:S01]  /*88f0*/  IMAD R3, R3, 0x8, R2 ;  /* 0x0000000803037824 */ /* 0x000fe200078e0202 */
[----:B------:R-:W-:-:S07]  /*8900*/  SHF.L.U32 R0, R0, 0x1f, RZ ;  /* 0x0000001f00007819 */ /* 0x000fce00000006ff */
.L_x_186:
[----:B-1----:R1:W2:Y:S02]  /*8910*/  SYNCS.PHASECHK.TRANS64.TRYWAIT P0, [R3+URZ], R0 ;  /* 0x00000000030075a7 */ /* 0x0022a4000800017f */
[----:B--2---:R-:W-:Y:S05]  /*8920*/  @!P0 NANOSLEEP.SYNCS 0x989680 ;  /* 0x009896800000895d */ /* 0x004fea0003900000 */
[----:B------:R-:W2:Y:S02]  /*8930*/  @!P0 SYNCS.PHASECHK.TRANS64 P0, [R3+URZ], R0 ;  /* 0x00000000030085a7 */ /* 0x000ea4000800007f */
[----:B--2---:R-:W-:Y:S05]  /*8940*/  @!P0 BRA `(.L_x_186) ;  /* 0xfffffffc00f08947 */ /* 0x004fea000383ffff */
.L_x_180:
[----:B------:R-:W-:Y:S05]  /*8950*/  BSYNC B0 ;  /* 0x0000000000007941 */ /* 0x000fea0003800000 */
.L_x_179:
[----:B------:R-:W-:Y:S05]  /*8960*/  EXIT ;  /* 0x000000000000794d */ /* 0x000fea0003800000 */
.L_x_21:
[----:B----4-:R4:W0:Y:S02]  /*8970*/  SYNCS.PHASECHK.TRANS64.TRYWAIT P1, [R3+URZ], R0 ;  /* 0x00000000030075a7 */ /* 0x010824000802017f */
[----:B0-----:R-:W-:Y:S05]  /*8980*/  @!P1 NANOSLEEP.SYNCS 0x989680 ;  /* 0x009896800000995d */ /* 0x001fea0003900000 */
[----:B------:R-:W0:Y:S02]  /*8990*/  @!P1 SYNCS.PHASECHK.TRANS64 P1, [R3+URZ], R0 ;  /* 0x00000000030095a7 */ /* 0x000e24000802007f */
[----:B0-----:R-:W-:Y:S05]  /*89a0*/  @!P1 BRA `(.L_x_21) ;  /* 0xfffffffc00f09947 */ /* 0x001fea000383ffff */
[----:B------:R-:W-:Y:S05]  /*89b0*/  BRA `(.L_x_20) ;  /* 0xffffff8800e07947 */ /* 0x000fea000383ffff */
.L_x_26:
[----:B-1----:R1:W3:Y:S02]  /*89c0*/  SYNCS.PHASECHK.TRANS64.TRYWAIT P1, [R5+URZ], R4 ;  /* 0x00000004050075a7 */ /* 0x0022e4000802017f */
[----:B---3--:R-:W-:Y:S05]  /*89d0*/  @!P1 NANOSLEEP.SYNCS 0x989680 ;  /* 0x009896800000995d */ /* 0x008fea0003900000 */
[----:B------:R-:W3:Y:S02]  /*89e0*/  @!P1 SYNCS.PHASECHK.TRANS64 P1, [R5+URZ], R4 ;  /* 0x00000004050095a7 */ /* 0x000ee4000802007f */
[----:B---3--:R-:W-:Y:S05]  /*89f0*/  @!P1 BRA `(.L_x_26) ;  /* 0xfffffffc00f09947 */ /* 0x008fea000383ffff */
[----:B------:R-:W-:Y:S05]  /*8a00*/  BRA `(.L_x_25) ;  /* 0xffffff9000307947 */ /* 0x000fea000383ffff */
.L_x_167:
[----:B------:R-:W-:Y:S01]  /*8a10*/  BSSY B1, `(.L_x_187) ;  /* 0x0000006000017945 */ /* 0x000fe20003800000 */
[----:B------:R-:W-:-:S07]  /*8a20*/  IMAD.MOV.U32 R15, RZ, RZ, -0x1 ;  /* 0xffffffffff0f7424 */ /* 0x000fce00078e00ff */
[----:B------:R-:W-:Y:S05]  /*8a30*/  WARPSYNC.COLLECTIVE R15, `(.L_x_188) ;  /* 0x000000000f0c7348 */ /* 0x000fea0003c00000 */
[----:B------:R-:W-:Y:S02]  /*8a40*/  ELECT P6, UR62, PT ;  /* 0x00000000003e782f */ /* 0x000fe400038c0000 */
[----:B------:R-:W-:Y:S01]  /*8a50*/  MOV R14, UR62 ;  /* 0x0000003e000e7c02 */ /* 0x000fe20008000f00 */
[----:B------:R-:W-:Y:S10]  /*8a60*/  ENDCOLLECTIVE ;  /* 0x000000000000791b */ /* 0x000ff40003800000 */
.L_x_188:
[----:B------:R-:W-:Y:S05]  /*8a70*/  BSYNC B1 ;  /* 0x0000000000017941 */ /* 0x000fea0003800000 */
.L_x_187:
[----:B------:R-:W-:Y:S05]  /*8a80*/  BRA `(.L_x_189) ;  /* 0xfffffff0001c7947 */ /* 0x000fea000383ffff */
.L_x_170:
[----:B-1----:R1:W2:Y:S02]  /*8a90*/  SYNCS.PHASECHK.TRANS64.TRYWAIT P0, [R23+URZ+0x28], R14 ;  /* 0x0000280e170075a7 */ /* 0x0022a4000800017f */
[----:B--2---:R-:W-:Y:S05]  /*8aa0*/  @!P0 NANOSLEEP.SYNCS 0x989680 ;  /* 0x009896800000895d */ /* 0x004fea0003900000 */
[----:B------:R-:W2:Y:S02]  /*8ab0*/  @!P0 SYNCS.PHASECHK.TRANS64 P0, [R23+URZ+0x28], R14 ;  /* 0x0000280e170085a7 */ /* 0x000ea4000800007f */
[----:B--2---:R-:W-:Y:S05]  /*8ac0*/  @!P0 BRA `(.L_x_170) ;  /* 0xfffffffc00f08947 */ /* 0x004fea000383ffff */
[----:B------:R-:W-:Y:S05]  /*8ad0*/  BRA `(.L_x_190) ;  /* 0xfffffff000547947 */ /* 0x000fea000383ffff */
.L_x_178:
[----:B------:R-:W-:Y:S01]  /*8ae0*/  BSSY B0, `(.L_x_191) ;  /* 0x0000006000007945 */ /* 0x000fe20003800000 */
[----:B------:R-:W-:-:S07]  /*8af0*/  IMAD.MOV.U32 R15, RZ, RZ, -0x1 ;  /* 0xffffffffff0f7424 */ /* 0x000fce00078e00ff */
[----:B------:R-:W-:Y:S05]  /*8b00*/  WARPSYNC.COLLECTIVE R15, `(.L_x_192) ;  /* 0x000000000f0c7348 */ /* 0x000fea0003c00000 */
[----:B------:R-:W-:Y:S02]  /*8b10*/  ELECT P6, UR62, PT ;  /* 0x00000000003e782f */ /* 0x000fe400038c0000 */
[----:B------:R-:W-:Y:S01]  /*8b20*/  MOV R14, UR62 ;  /* 0x0000003e000e7c02 */ /* 0x000fe20008000f00 */
[----:B------:R-:W-:Y:S10]  /*8b30*/  ENDCOLLECTIVE ;  /* 0x000000000000791b */ /* 0x000ff40003800000 */
.L_x_192:
[----:B------:R-:W-:Y:S05]  /*8b40*/  BSYNC B0 ;  /* 0x0000000000007941 */ /* 0x000fea0003800000 */
.L_x_191:
[----:B------:R-:W-:Y:S05]  /*8b50*/  BRA `(.L_x_193) ;  /* 0xfffffff800ac7947 */ /* 0x000fea000383ffff */
.L_x_182:
[----:B0-----:R0:W1:Y:S02]  /*8b60*/  SYNCS.PHASECHK.TRANS64.TRYWAIT P0, [R7+URZ], R4 ;  /* 0x00000004070075a7 */ /* 0x001064000800017f */
[----:B-1----:R-:W-:Y:S05]  /*8b70*/  @!P0 NANOSLEEP.SYNCS 0x989680 ;  /* 0x009896800000895d */ /* 0x002fea0003900000 */
[----:B------:R-:W1:Y:S02]  /*8b80*/  @!P0 SYNCS.PHASECHK.TRANS64 P0, [R7+URZ], R4 ;  /* 0x00000004070085a7 */ /* 0x000e64000800007f */
[----:B-1----:R-:W-:Y:S05]  /*8b90*/  @!P0 BRA `(.L_x_182) ;  /* 0xfffffffc00f08947 */ /* 0x002fea000383ffff */
[----:B------:R-:W-:Y:S05]  /*8ba0*/  BRA `(.L_x_194) ;  /* 0xfffffff800ec7947 */ /* 0x000fea000383ffff */
.L_x_183:
[----:B0-----:R0:W1:Y:S02]  /*8bb0*/  SYNCS.PHASECHK.TRANS64.TRYWAIT P0, [R8+URZ], R5 ;  /* 0x00000005080075a7 */ /* 0x001064000800017f */
[----:B-1----:R-:W-:Y:S05]  /*8bc0*/  @!P0 NANOSLEEP.SYNCS 0x989680 ;  /* 0x009896800000895d */ /* 0x002fea0003900000 */
[----:B------:R-:W1:Y:S02]  /*8bd0*/  @!P0 SYNCS.PHASECHK.TRANS64 P0, [R8+URZ], R5 ;  /* 0x00000005080085a7 */ /* 0x000e64000800007f */
[----:B-1----:R-:W-:Y:S05]  /*8be0*/  @!P0 BRA `(.L_x_183) ;  /* 0xfffffffc00f08947 */ /* 0x002fea000383ffff */
[----:B------:R-:W-:Y:S05]  /*8bf0*/  BRA `(.L_x_195) ;  /* 0xfffffff800fc7947 */ /* 0x000fea000383ffff */
.L_x_184:
[----:B0-----:R0:W1:Y:S02]  /*8c00*/  SYNCS.PHASECHK.TRANS64.TRYWAIT P0, [R9+URZ], R4 ;  /* 0x00000004090075a7 */ /* 0x001064000800017f */
[----:B-1----:R-:W-:Y:S05]  /*8c10*/  @!P0 NANOSLEEP.SYNCS 0x989680 ;  /* 0x009896800000895d */ /* 0x002fea0003900000 */
[----:B------:R-:W1:Y:S02]  /*8c20*/  @!P0 SYNCS.PHASECHK.TRANS64 P0, [R9+URZ], R4 ;  /* 0x00000004090085a7 */ /* 0x000e64000800007f */
[----:B-1----:R-:W-:Y:S05]  /*8c30*/  @!P0 BRA `(.L_x_184) ;  /* 0xfffffffc00f08947 */ /* 0x002fea000383ffff */
[----:B------:R-:W-:Y:S05]  /*8c40*/  BRA `(.L_x_196) ;  /* 0xfffffffc000c7947 */ /* 0x000fea000383ffff */
.L_x_185:
[----:B0-----:R0:W1:Y:S02]  /*8c50*/  SYNCS.PHASECHK.TRANS64.TRYWAIT P0, [R6+URZ], R5 ;  /* 0x00000005060075a7 */ /* 0x001064000800017f */
[----:B-1----:R-:W-:Y:S05]  /*8c60*/  @!P0 NANOSLEEP.SYNCS 0x989680 ;  /* 0x009896800000895d */ /* 0x002fea0003900000 */
[----:B------:R-:W1:Y:S02]  /*8c70*/  @!P0 SYNCS.PHASECHK.TRANS64 P0, [R6+URZ], R5 ;  /* 0x00000005060085a7 */ /* 0x000e64000800007f */
[----:B-1----:R-:W-:Y:S05]  /*8c80*/  @!P0 BRA `(.L_x_185) ;  /* 0xfffffffc00f08947 */ /* 0x002fea000383ffff */
[----:B------:R-:W-:Y:S05]  /*8c90*/  BRA `(.L_x_197) ;  /* 0xfffffffc00147947 */ /* 0x000fea000383ffff */
.L_x_198:
[----:B------:R-:W-:-:S00]  /*8ca0*/  BRA `(.L_x_198) ;  /* 0xfffffffc00fc7947 */ /* 0x000fc0000383ffff */
[----:B------:R-:W-:-:S00]  /*8cb0*/  NOP ;  /* 0x0000000000007918 */ /* 0x000fc00000000000 */
        /* <DEDUP_REMOVED lines=12> */
.L_x_199:


//--------------------- .nv.global.init           --------------------------
	.section	.nv.global.init,"aw",@progbits
.nv.global.init:
	.type		$str$22,@object
	.size		$str$22,($str$23 - $str$22)
$str$22:
        /*0000*/ 	.byte	0x6b, 0x5f, 0x74, 0x69, 0x6c, 0x65, 0x5f, 0x63, 0x6f, 0x75, 0x6e, 0x74, 0x20, 0x3e, 0x3d, 0x20
        /*0010*/ 	.byte	0x31, 0x00
	.type		$str$23,@object
	.size		$str$23,(__unnamed_1 - $str$23)
$str$23:
        /*0012*/ 	.byte	0x2f, 0x74, 0x6d, 0x70, 0x2f, 0x63, 0x75, 0x74, 0x6c, 0x61, 0x73, 0x73, 0x5f, 0x73, 0x77, 0x65
        /*0022*/ 	.byte	0x65, 0x70, 0x5f, 0x73, 0x72, 0x63, 0x2f, 0x69, 0x6e, 0x63, 0x6c, 0x75, 0x64, 0x65, 0x2f, 0x63
        /*0032*/ 	.byte	0x75, 0x74, 0x6c, 0x61, 0x73, 0x73, 0x2f, 0x67, 0x65, 0x6d, 0x6d, 0x2f, 0x63, 0x6f, 0x6c, 0x6c
        /*0042*/ 	.byte	0x65, 0x63, 0x74, 0x69, 0x76, 0x65, 0x2f, 0x73, 0x6d, 0x39, 0x30, 0x5f, 0x6d, 0x6d, 0x61, 0x5f
        /*0052*/ 	.byte	0x74, 0x6d, 0x61, 0x5f, 0x67, 0x6d, 0x6d, 0x61, 0x5f, 0x73, 0x73, 0x5f, 0x77, 0x61, 0x72, 0x70
        /*0062*/ 	.byte	0x73, 0x70, 0x65, 0x63, 0x69, 0x61, 0x6c, 0x69, 0x7a, 0x65, 0x64, 0x2e, 0x68, 0x70, 0x70, 0x00
	.type		__unnamed_1,@object
	.size		__unnamed_1,(.L_0 - __unnamed_1)
__unnamed_1:
        /*0072*/ 	.byte	0x76, 0x6f, 0x69, 0x64, 0x20, 0x63, 0x75, 0x74, 0x6c, 0x61, 0x73, 0x73, 0x3a, 0x3a, 0x67, 0x65
        /* <DEDUP_REMOVED lines=177> */
        /*0b92*/ 	.byte	0x6e, 0x74, 0x69, 0x74, 0x79, 0x5d, 0x00
.L_0:


//--------------------- .nv.shared._ZN7cutlass13device_kernelINS_4gemm6kernel13GemmUniversalIN4cute5tupleIJiiiiEEENS1_10collective13CollectiveMmaINS1_34MainloopSm90TmaGmmaWarpSpecializedILi5ENS5_IJNS4_1CILi8EEENSA_ILi1EEESC_EEENS1_35KernelTmaWarpSpecializedCooperativeEEENS5_IJNSA_ILi256EEENSA_ILi64EEENSA_ILi32EEEEEENS_10tfloat32_tENS5_IJlSC_lEEESK_SL_NS4_8TiledMMAINS4_8MMA_AtomIJNS4_4SM904GMMA29MMA_64x64x8_F32TF32TF32_SS_TNILNSP_7ScaleInE1ELSR_1EEEEEENS4_6LayoutINS5_IJNSA_ILi2EEESC_SC_EEENS5_IJSC_NSA_ILi0EEESX_EEEEENS5_IJNS4_10UnderscoreES10_S10_EEEEENS4_13SM90_TMA_LOADENS4_14ComposedLayoutINS4_7SwizzleILi3ELi4ELi3EEENS4_18smem_ptr_flag_bitsILi32EEENSU_INS5_IJSB_SI_EEENS5_IJSI_SC_EEEEEEEvNS4_8identityENS4_23SM90_TMA_LOAD_MULTICASTES1C_vS1D_EENS_8epilogue10collective6detail29Sm90TmaWarpSpecializedAdapterINS1H_15DefaultEpilogueISK_SL_SL_NS1G_6thread17LinearCombinationISK_Li1EffLNS1L_9ScaleType4KindE0ELNS_15FloatRoundStyleE2ESK_EENS1_15EpilogueDefaultEEEEEvvEEEEvNT_6ParamsE --------------------------
	.section	.nv.shared._ZN7cutlass13device_kernelINS_4gemm6kernel13GemmUniversalIN4cute5tupleIJiiiiEEENS1_10collective13CollectiveMmaINS1_34MainloopSm90TmaGmmaWarpSpecializedILi5ENS5_IJNS4_1CILi8EEENSA_ILi1EEESC_EEENS1_35KernelTmaWarpSpecializedCooperativeEEENS5_IJNSA_ILi256EEENSA_ILi64EEENSA_ILi32EEEEEENS_10tfloat32_tENS5_IJlSC_lEEESK_SL_NS4_8TiledMMAINS4_8MMA_AtomIJNS4_4SM904GMMA29MMA_64x64x8_F32TF32TF32_SS_TNILNSP_7ScaleInE1ELSR_1EEEEEENS4_6LayoutINS5_IJNSA_ILi2EEESC_SC_EEENS5_IJSC_NSA_ILi0EEESX_EEEEENS5_IJNS4_10UnderscoreES10_S10_EEEEENS4_13SM90_TMA_LOADENS4_14ComposedLayoutINS4_7SwizzleILi3ELi4ELi3EEENS4_18smem_ptr_flag_bitsILi32EEENSU_INS5_IJSB_SI_EEENS5_IJSI_SC_EEEEEEEvNS4_8identityENS4_23SM90_TMA_LOAD_MULTICASTES1C_vS1D_EENS_8epilogue10collective6detail29Sm90TmaWarpSpecializedAdapterINS1H_15DefaultEpilogueISK_SL_SL_NS1G_6thread17LinearCombinationISK_Li1EffLNS1L_9ScaleType4KindE0ELNS_15FloatRoundStyleE2ESK_EENS1_15EpilogueDefaultEEEEEvvEEEEvNT_6ParamsE,"aw",@nobits
	.sectionflags	@""
	.align	16
	.zero		1024


//--------------------- .nv.shared.reserved.0     --------------------------
	.section	.nv.shared.reserved.0,"aw",@nobits
	.weak		__nv_reservedSMEM_offset_0_alias
	.size		__nv_reservedSMEM_offset_0_alias, 0, 0
	.other		__nv_reservedSMEM_offset_0_alias,@"STO_CUDA_RESERVED_SHARED STV_DEFAULT"
__nv_reservedSMEM_offset_0_alias:
	.zero		0


//--------------------- .nv.global                --------------------------
	.section	.nv.global,"aw",@nobits
.nv.global:
	.type		_ZN40_INTERNAL_c056bbd1_4_k_cu_f429d453_255484cute1_E,@object
	.size		_ZN40_INTERNAL_c056bbd1_4_k_cu_f429d453_255484cute1_E,(_ZN40_INTERNAL_c056bbd1_4_k_cu_f429d453_255484cuda3std3__45__cpo6cbeginE - _ZN40_INTERNAL_c056bbd1_4_k_cu_f429d453_255484cute1_E)
_ZN40_INTERNAL_c056bbd1_4_k_cu_f429d453_255484cute1_E:
	.zero		1
	.type		_ZN40_INTERNAL_c056bbd1_4_k_cu_f429d453_255484cuda3std3__45__cpo6cbeginE,@object
	.size		_ZN40_INTERNAL_c056bbd1_4_k_cu_f429d453_255484cuda3std3__45__cpo6cbeginE,(_ZN40_INTERNAL_c056bbd1_4_k_cu_f429d453_255484cuda3std3__48in_placeE - _ZN40_INTERNAL_c056bbd1_4_k_cu_f429d453_255484cuda3std3__45__cpo6cbeginE)
_ZN40_INTERNAL_c056bbd1_4_k_cu_f429d453_255484cuda3std3__45__cpo6cbeginE:
	.zero		1
	.type		_ZN40_INTERNAL_c056bbd1_4_k_cu_f429d453_255484cuda3std3__48in_placeE,@object
	.size		_ZN40_INTERNAL_c056bbd1_4_k_cu_f429d453_255484cuda3std3__48in_placeE,(_ZN40_INTERNAL_c056bbd1_4_k_cu_f429d453_255484cuda3std6ranges3__45__cpo9iter_moveE - _ZN40_INTERNAL_c056bbd1_4_k_cu_f429d453_255484cuda3std3__48in_placeE)
_ZN40_INTERNAL_c056bbd1_4_k_cu_f429d453_255484cuda3std3__48in_placeE:
	.zero		1
	.type		_ZN40_INTERNAL_c056bbd1_4_k_cu_f429d453_255484cuda3std6ranges3__45__cpo9iter_moveE,@object
	.size		_ZN40_INTERNAL_c056bbd1_4_k_cu_f429d453_255484cuda3std6ranges3__45__cpo9iter_moveE,(_ZN40_INTERNAL_c056bbd1_4_k_cu_f429d453_255484cuda3std3__45__cpo5beginE - _ZN40_INTERNAL_c056bbd1_4_k_cu_f429d453_255484cuda3std6ranges3__45__cpo9iter_moveE)
_ZN40_INTERNAL_c056bbd1_4_k_cu_f429d453_255484cuda3std6ranges3__45__cpo9iter_moveE:
	.zero		1
	.type		_ZN40_INTERNAL_c056bbd1_4_k_cu_f429d453_255484cuda3std3__45__cpo5beginE,@object
	.size		_ZN40_INTERNAL_c056bbd1_4_k_cu_f429d453_255484cuda3std3__45__cpo5beginE,(_ZN40_INTERNAL_c056bbd1_4_k_cu_f429d453_255484cuda3std3__442_GLOBAL__N__c056bbd1_4_k_cu_f429d453_255486ignoreE - _ZN40_INTERNAL_c056bbd1_4_k_cu_f429d453_255484cuda3std3__45__cpo5beginE)
_ZN40_INTERNAL_c056bbd1_4_k_cu_f429d453_255484cuda3std3__45__cpo5beginE:
	.zero		1
	.type		_ZN40_INTERNAL_c056bbd1_4_k_cu_f429d453_255484cuda3std3__442_GLOBAL__N__c056bbd1_4_k_cu_f429d453_255486ignoreE,@object
	.size		_ZN40_INTERNAL_c056bbd1_4_k_cu_f429d453_255484cuda3std3__442_GLOBAL__N__c056bbd1_4_k_cu_f429d453_255486ignoreE,(_ZN40_INTERNAL_c056bbd1_4_k_cu_f429d453_255484cute7productE - _ZN40_INTERNAL_c056bbd1_4_k_cu_f429d453_255484cuda3std3__442_GLOBAL__N__c056bbd1_4_k_cu_f429d453_255486ignoreE)
_ZN40_INTERNAL_c056bbd1_4_k_cu_f429d453_255484cuda3std3__442_GLOBAL__N__c056bbd1_4_k_cu_f429d453_255486ignoreE:
	.zero		1
	.type		_ZN40_INTERNAL_c056bbd1_4_k_cu_f429d453_255484cute7productE,@object
	.size		_ZN40_INTERNAL_c056bbd1_4_k_cu_f429d453_255484cute7productE,(_ZN40_INTERNAL_c056bbd1_4_k_cu_f429d453_255484cuda3std3__45__cpo3endE - _ZN40_INTERNAL_c056bbd1_4_k_cu_f429d453_255484cute7productE)
_ZN40_INTERNAL_c056bbd1_4_k_cu_f429d453_255484cute7productE:
	.zero		1
	.type		_ZN40_INTERNAL_c056bbd1_4_k_cu_f429d453_255484cuda3std3__45__cpo3endE,@object
	.size		_ZN40_INTERNAL_c056bbd1_4_k_cu_f429d453_255484cuda3std3__45__cpo3endE,(_ZN40_INTERNAL_c056bbd1_4_k_cu_f429d453_255484cuda3std3__419piecewise_constructE - _ZN40_INTERNAL_c056bbd1_4_k_cu_f429d453_255484cuda3std3__45__cpo3endE)
_ZN40_INTERNAL_c056bbd1_4_k_cu_f429d453_255484cuda3std3__45__cpo3endE:
	.zero		1
	.type		_ZN40_INTERNAL_c056bbd1_4_k_cu_f429d453_255484cuda3std3__419piecewise_constructE,@object
	.size		_ZN40_INTERNAL_c056bbd1_4_k_cu_f429d453_255484cuda3std3__419piecewise_constructE,(_ZN40_INTERNAL_c056bbd1_4_k_cu_f429d453_255484cuda3std3__45__cpo4cendE - _ZN40_INTERNAL_c056bbd1_4_k_cu_f429d453_255484cuda3std3__419piecewise_constructE)
_ZN40_INTERNAL_c056bbd1_4_k_cu_f429d453_255484cuda3std3__419piecewise_constructE:
	.zero		1
	.type		_ZN40_INTERNAL_c056bbd1_4_k_cu_f429d453_255484cuda3std3__45__cpo4cendE,@object
	.size		_ZN40_INTERNAL_c056bbd1_4_k_cu_f429d453_255484cuda3std3__45__cpo4cendE,(_ZN40_INTERNAL_c056bbd1_4_k_cu_f429d453_255484cuda3std6ranges3__45__cpo4swapE - _ZN40_INTERNAL_c056bbd1_4_k_cu_f429d453_255484cuda3std3__45__cpo4cendE)
_ZN40_INTERNAL_c056bbd1_4_k_cu_f429d453_255484cuda3std3__45__cpo4cendE:
	.zero		1
	.type		_ZN40_INTERNAL_c056bbd1_4_k_cu_f429d453_255484cuda3std6ranges3__45__cpo4swapE,@object
	.size		_ZN40_INTERNAL_c056bbd1_4_k_cu_f429d453_255484cuda3std6ranges3__45__cpo4swapE,(.L_8 - _ZN40_INTERNAL_c056bbd1_4_k_cu_f429d453_255484cuda3std6ranges3__45__cpo4swapE)
_ZN40_INTERNAL_c056bbd1_4_k_cu_f429d453_255484cuda3std6ranges3__45__cpo4swapE:
	.zero		1
.L_8:


//--------------------- .nv.constant0._ZN7cutlass13device_kernelINS_4gemm6kernel13GemmUniversalIN4cute5tupleIJiiiiEEENS1_10collective13CollectiveMmaINS1_34MainloopSm90TmaGmmaWarpSpecializedILi5ENS5_IJNS4_1CILi8EEENSA_ILi1EEESC_EEENS1_35KernelTmaWarpSpecializedCooperativeEEENS5_IJNSA_ILi256EEENSA_ILi64EEENSA_ILi32EEEEEENS_10tfloat32_tENS5_IJlSC_lEEESK_SL_NS4_8TiledMMAINS4_8MMA_AtomIJNS4_4SM904GMMA29MMA_64x64x8_F32TF32TF32_SS_TNILNSP_7ScaleInE1ELSR_1EEEEEENS4_6LayoutINS5_IJNSA_ILi2EEESC_SC_EEENS5_IJSC_NSA_ILi0EEESX_EEEEENS5_IJNS4_10UnderscoreES10_S10_EEEEENS4_13SM90_TMA_LOADENS4_14ComposedLayoutINS4_7SwizzleILi3ELi4ELi3EEENS4_18smem_ptr_flag_bitsILi32EEENSU_INS5_IJSB_SI_EEENS5_IJSI_SC_EEEEEEEvNS4_8identityENS4_23SM90_TMA_LOAD_MULTICASTES1C_vS1D_EENS_8epilogue10collective6detail29Sm90TmaWarpSpecializedAdapterINS1H_15DefaultEpilogueISK_SL_SL_NS1G_6thread17LinearCombinationISK_Li1EffLNS1L_9ScaleType4KindE0ELNS_15FloatRoundStyleE2ESK_EENS1_15EpilogueDefaultEEEEEvvEEEEvNT_6ParamsE --------------------------
	.section	.nv.constant0._ZN7cutlass13device_kernelINS_4gemm6kernel13GemmUniversalIN4cute5tupleIJiiiiEEENS1_10collective13CollectiveMmaINS1_34MainloopSm90TmaGmmaWarpSpecializedILi5ENS5_IJNS4_1CILi8EEENSA_ILi1EEESC_EEENS1_35KernelTmaWarpSpecializedCooperativeEEENS5_IJNSA_ILi256EEENSA_ILi64EEENSA_ILi32EEEEEENS_10tfloat32_tENS5_IJlSC_lEEESK_SL_NS4_8TiledMMAINS4_8MMA_AtomIJNS4_4SM904GMMA29MMA_64x64x8_F32TF32TF32_SS_TNILNSP_7ScaleInE1ELSR_1EEEEEENS4_6LayoutINS5_IJNSA_ILi2EEESC_SC_EEENS5_IJSC_NSA_ILi0EEESX_EEEEENS5_IJNS4_10UnderscoreES10_S10_EEEEENS4_13SM90_TMA_LOADENS4_14ComposedLayoutINS4_7SwizzleILi3ELi4ELi3EEENS4_18smem_ptr_flag_bitsILi32EEENSU_INS5_IJSB_SI_EEENS5_IJSI_SC_EEEEEEEvNS4_8identityENS4_23SM90_TMA_LOAD_MULTICASTES1C_vS1D_EENS_8epilogue10collective6detail29Sm90TmaWarpSpecializedAdapterINS1H_15DefaultEpilogueISK_SL_SL_NS1G_6thread17LinearCombinationISK_Li1EffLNS1L_9ScaleType4KindE0ELNS_15FloatRoundStyleE2ESK_EENS1_15EpilogueDefaultEEEEEvvEEEEvNT_6ParamsE,"a",@progbits
	.sectionflags	@""
	.align	4
.nv.constant0._ZN7cutlass13device_kernelINS_4gemm6kernel13GemmUniversalIN4cute5tupleIJiiiiEEENS1_10collective13CollectiveMmaINS1_34MainloopSm90TmaGmmaWarpSpecializedILi5ENS5_IJNS4_1CILi8EEENSA_ILi1EEESC_EEENS1_35KernelTmaWarpSpecializedCooperativeEEENS5_IJNSA_ILi256EEENSA_ILi64EEENSA_ILi32EEEEEENS_10tfloat32_tENS5_IJlSC_lEEESK_SL_NS4_8TiledMMAINS4_8MMA_AtomIJNS4_4SM904GMMA29MMA_64x64x8_F32TF32TF32_SS_TNILNSP_7ScaleInE1ELSR_1EEEEEENS4_6LayoutINS5_IJNSA_ILi2EEESC_SC_EEENS5_IJSC_NSA_ILi0EEESX_EEEEENS5_IJNS4_10UnderscoreES10_S10_EEEEENS4_13SM90_TMA_LOADENS4_14ComposedLayoutINS4_7SwizzleILi3ELi4ELi3EEENS4_18smem_ptr_flag_bitsILi32EEENSU_INS5_IJSB_SI_EEENS5_IJSI_SC_EEEEEEEvNS4_8identityENS4_23SM90_TMA_LOAD_MULTICASTES1C_vS1D_EENS_8epilogue10collective6detail29Sm90TmaWarpSpecializedAdapterINS1H_15DefaultEpilogueISK_SL_SL_NS1G_6thread17LinearCombinationISK_Li1EffLNS1L_9ScaleType4KindE0ELNS_15FloatRoundStyleE2ESK_EENS1_15EpilogueDefaultEEEEEvvEEEEvNT_6ParamsE:
	.zero		1664


//--------------------- SYMBOLS --------------------------

	.type		.nv.reservedSmem.offset0,@object
	.size		.nv.reservedSmem.offset0,0x4
	.type		__assertfail,@function
